//
// Generated by NVIDIA NVVM Compiler
//
// Compiler Build ID: CL-36424714
// Cuda compilation tools, release 13.0, V13.0.88
// Based on NVVM 20.0.0
//

.version 9.0
.target sm_100
.address_size 64

	// .globl	_Z19exchange_horizontal9Chemicals

.visible .entry _Z19exchange_horizontal9Chemicals(
	.param .align 8 .b8 _Z19exchange_horizontal9Chemicals_param_0[144]
)
{
	.reg .pred 	%p<3>;
	.reg .b32 	%r<15>;
	.reg .b32 	%f<5>;
	.reg .b64 	%rd<31>;

	mov.b64 	%rd12, _Z19exchange_horizontal9Chemicals_param_0;
	mov.u64 	%rd1, %rd12;
	mov.u32 	%r4, %tid.x;
	mov.u32 	%r5, %ctaid.x;
	mov.u32 	%r1, %ntid.x;
	mov.u32 	%r6, %tid.y;
	mov.u32 	%r7, %ctaid.y;
	mov.u32 	%r2, %ntid.y;
	mad.lo.s32 	%r8, %r7, %r2, %r6;
	mov.u32 	%r3, %nctaid.x;
	mad.lo.s32 	%r9, %r8, %r3, %r5;
	mad.lo.s32 	%r10, %r9, %r1, %r4;
	cvt.u64.u32 	%rd30, %r10;
	ld.param.u64 	%rd3, [_Z19exchange_horizontal9Chemicals_param_0];
	setp.le.u64 	%p1, %rd3, %rd30;
	@%p1 bra 	$L__BB0_3;
	ld.param.u64 	%rd13, [%rd1+96];
	cvta.to.global.u64 	%rd4, %rd13;
	ld.param.u64 	%rd14, [%rd1+88];
	cvta.to.global.u64 	%rd5, %rd14;
	shl.b64 	%rd6, %rd3, 1;
	ld.param.u64 	%rd15, [%rd1+8];
	add.s64 	%rd16, %rd15, -3;
	mul.lo.s64 	%rd7, %rd16, %rd3;
	add.s64 	%rd8, %rd7, %rd6;
	mul.lo.s32 	%r11, %r3, %r1;
	mov.u32 	%r12, %nctaid.y;
	mul.lo.s32 	%r13, %r11, %r12;
	mul.lo.s32 	%r14, %r13, %r2;
	cvt.u64.u32 	%rd9, %r14;
	shl.b64 	%rd26, %rd8, 2;
$L__BB0_2:
	add.s64 	%rd17, %rd6, %rd30;
	shl.b64 	%rd18, %rd17, 2;
	add.s64 	%rd19, %rd4, %rd18;
	ld.global.f32 	%f1, [%rd19];
	shl.b64 	%rd20, %rd30, 2;
	add.s64 	%rd21, %rd4, %rd20;
	st.global.f32 	[%rd21], %f1;
	add.s64 	%rd22, %rd5, %rd18;
	ld.global.f32 	%f2, [%rd22];
	add.s64 	%rd23, %rd5, %rd20;
	st.global.f32 	[%rd23], %f2;
	shl.b64 	%rd24, %rd7, 2;
	add.s64 	%rd25, %rd21, %rd24;
	ld.global.f32 	%f3, [%rd25];
	add.s64 	%rd27, %rd21, %rd26;
	st.global.f32 	[%rd27], %f3;
	add.s64 	%rd28, %rd23, %rd24;
	ld.global.f32 	%f4, [%rd28];
	add.s64 	%rd29, %rd23, %rd26;
	st.global.f32 	[%rd29], %f4;
	add.s64 	%rd30, %rd30, %rd9;
	setp.lt.u64 	%p2, %rd30, %rd3;
	@%p2 bra 	$L__BB0_2;
$L__BB0_3:
	ret;

}
	// .globl	_Z17exchange_vertical9Chemicals
.visible .entry _Z17exchange_vertical9Chemicals(
	.param .align 8 .b8 _Z17exchange_vertical9Chemicals_param_0[144]
)
{
	.reg .pred 	%p<3>;
	.reg .b32 	%r<15>;
	.reg .b32 	%f<5>;
	.reg .b64 	%rd<21>;

	mov.b64 	%rd10, _Z17exchange_vertical9Chemicals_param_0;
	mov.u64 	%rd1, %rd10;
	mov.u32 	%r4, %tid.x;
	mov.u32 	%r5, %ctaid.x;
	mov.u32 	%r1, %ntid.x;
	mov.u32 	%r6, %tid.y;
	mov.u32 	%r7, %ctaid.y;
	mov.u32 	%r2, %ntid.y;
	mad.lo.s32 	%r8, %r7, %r2, %r6;
	mov.u32 	%r3, %nctaid.x;
	mad.lo.s32 	%r9, %r8, %r3, %r5;
	mad.lo.s32 	%r10, %r9, %r1, %r4;
	cvt.u64.u32 	%rd20, %r10;
	ld.param.u64 	%rd3, [_Z17exchange_vertical9Chemicals_param_0+8];
	setp.le.u64 	%p1, %rd3, %rd20;
	@%p1 bra 	$L__BB1_3;
	ld.param.u64 	%rd11, [%rd1+96];
	ld.param.u64 	%rd12, [%rd1+88];
	ld.param.u64 	%rd4, [%rd1];
	mul.lo.s32 	%r11, %r3, %r1;
	mov.u32 	%r12, %nctaid.y;
	mul.lo.s32 	%r13, %r11, %r12;
	mul.lo.s32 	%r14, %r13, %r2;
	cvt.u64.u32 	%rd5, %r14;
	cvta.to.global.u64 	%rd6, %rd12;
	cvta.to.global.u64 	%rd7, %rd11;
$L__BB1_2:
	mul.lo.s64 	%rd13, %rd4, %rd20;
	shl.b64 	%rd14, %rd13, 2;
	add.s64 	%rd15, %rd7, %rd14;
	ld.global.f32 	%f1, [%rd15+8];
	st.global.f32 	[%rd15], %f1;
	add.s64 	%rd16, %rd6, %rd14;
	ld.global.f32 	%f2, [%rd16+8];
	st.global.f32 	[%rd16], %f2;
	shl.b64 	%rd17, %rd4, 2;
	add.s64 	%rd18, %rd15, %rd17;
	ld.global.f32 	%f3, [%rd18+-12];
	st.global.f32 	[%rd18+-4], %f3;
	add.s64 	%rd19, %rd16, %rd17;
	ld.global.f32 	%f4, [%rd19+-12];
	st.global.f32 	[%rd19+-4], %f4;
	add.s64 	%rd20, %rd20, %rd5;
	setp.lt.u64 	%p2, %rd20, %rd3;
	@%p2 bra 	$L__BB1_2;
$L__BB1_3:
	ret;

}
	// .globl	_Z10derivative9Chemicals
.visible .entry _Z10derivative9Chemicals(
	.param .align 8 .b8 _Z10derivative9Chemicals_param_0[144]
)
{
	.reg .pred 	%p<5>;
	.reg .b32 	%r<21>;
	.reg .b32 	%f<48>;
	.reg .b64 	%rd<38>;

	mov.b64 	%rd15, _Z10derivative9Chemicals_param_0;
	mov.u64 	%rd1, %rd15;
	mov.u32 	%r8, %ntid.y;
	mov.u32 	%r9, %tid.y;
	mov.u32 	%r10, %ctaid.y;
	mad.lo.s32 	%r11, %r10, %r8, %r9;
	add.s32 	%r19, %r11, 1;
	cvt.u64.u32 	%rd36, %r19;
	ld.param.u64 	%rd16, [_Z10derivative9Chemicals_param_0+8];
	add.s64 	%rd3, %rd16, -1;
	setp.le.u64 	%p1, %rd3, %rd36;
	@%p1 bra 	$L__BB2_6;
	mov.u32 	%r12, %ntid.x;
	mov.u32 	%r13, %tid.x;
	mov.u32 	%r14, %ctaid.x;
	mad.lo.s32 	%r15, %r14, %r12, %r13;
	add.s32 	%r2, %r15, 1;
	ld.param.u64 	%rd4, [%rd1];
	ld.param.u64 	%rd17, [%rd1+96];
	cvta.to.global.u64 	%rd5, %rd17;
	ld.param.u64 	%rd18, [%rd1+88];
	cvta.to.global.u64 	%rd6, %rd18;
	ld.param.v2.f32 	{%f1, %f2}, [%rd1+16];
	ld.param.f32 	%f8, [%rd1+32];
	ld.param.v2.f32 	{%f9, %f10}, [%rd1+32];
	mul.f32 	%f3, %f8, %f10;
	ld.param.v2.f32 	{%f4, %f5}, [%rd1+24];
	ld.param.u64 	%rd19, [%rd1+104];
	cvta.to.global.u64 	%rd7, %rd19;
	ld.param.f32 	%f11, [%rd1+36];
	mul.f32 	%f6, %f9, %f11;
	ld.param.f32 	%f12, [%rd1+28];
	add.f32 	%f7, %f12, 0f3F800000;
	ld.param.u64 	%rd20, [%rd1+112];
	cvta.to.global.u64 	%rd8, %rd20;
	mov.u32 	%r16, %nctaid.x;
	mul.lo.s32 	%r3, %r16, %r12;
	mov.u32 	%r17, %nctaid.y;
$L__BB2_2:
	cvt.u64.u32 	%rd37, %r2;
	add.s64 	%rd21, %rd4, -1;
	setp.le.u64 	%p2, %rd21, %rd37;
	@%p2 bra 	$L__BB2_5;
	mul.lo.s64 	%rd11, %rd4, %rd36;
	mov.u32 	%r20, %r2;
$L__BB2_4:
	add.s64 	%rd22, %rd11, %rd37;
	shl.b64 	%rd23, %rd22, 2;
	add.s64 	%rd24, %rd6, %rd23;
	ld.global.f32 	%f13, [%rd24+-4];
	ld.global.f32 	%f14, [%rd24+4];
	add.f32 	%f15, %f13, %f14;
	shl.b64 	%rd25, %rd4, 2;
	add.s64 	%rd26, %rd24, %rd25;
	ld.global.f32 	%f16, [%rd26];
	add.f32 	%f17, %f15, %f16;
	sub.s64 	%rd27, %rd22, %rd4;
	shl.b64 	%rd28, %rd27, 2;
	add.s64 	%rd29, %rd6, %rd28;
	ld.global.f32 	%f18, [%rd29];
	add.f32 	%f19, %f17, %f18;
	ld.global.f32 	%f20, [%rd24];
	mul.f32 	%f21, %f20, 0f40800000;
	sub.f32 	%f22, %f19, %f21;
	mul.f32 	%f23, %f2, %f22;
	div.rn.f32 	%f24, %f23, %f3;
	add.s64 	%rd30, %rd5, %rd23;
	ld.global.f32 	%f25, [%rd30];
	fma.rn.f32 	%f26, %f25, %f5, %f24;
	mul.f32 	%f27, %f25, %f25;
	mul.f32 	%f28, %f27, %f20;
	sub.f32 	%f29, %f26, %f28;
	add.s64 	%rd31, %rd7, %rd23;
	st.global.f32 	[%rd31], %f29;
	ld.global.f32 	%f30, [%rd30+-4];
	ld.global.f32 	%f31, [%rd30+4];
	add.f32 	%f32, %f30, %f31;
	add.s64 	%rd32, %rd30, %rd25;
	ld.global.f32 	%f33, [%rd32];
	add.f32 	%f34, %f32, %f33;
	add.s64 	%rd33, %rd5, %rd28;
	ld.global.f32 	%f35, [%rd33];
	add.f32 	%f36, %f34, %f35;
	ld.global.f32 	%f37, [%rd30];
	mul.f32 	%f38, %f37, 0f40800000;
	sub.f32 	%f39, %f36, %f38;
	mul.f32 	%f40, %f1, %f39;
	div.rn.f32 	%f41, %f40, %f6;
	add.f32 	%f42, %f4, %f41;
	mul.f32 	%f43, %f37, %f37;
	ld.global.f32 	%f44, [%rd24];
	fma.rn.f32 	%f45, %f43, %f44, %f42;
	mul.f32 	%f46, %f7, %f37;
	sub.f32 	%f47, %f45, %f46;
	add.s64 	%rd34, %rd8, %rd23;
	st.global.f32 	[%rd34], %f47;
	add.s32 	%r20, %r20, %r3;
	cvt.u64.u32 	%rd37, %r20;
	add.s64 	%rd35, %rd4, -1;
	setp.gt.u64 	%p3, %rd35, %rd37;
	@%p3 bra 	$L__BB2_4;
$L__BB2_5:
	mov.u32 	%r18, %ntid.y;
	mad.lo.s32 	%r19, %r17, %r18, %r19;
	cvt.u64.u32 	%rd36, %r19;
	setp.gt.u64 	%p4, %rd3, %rd36;
	@%p4 bra 	$L__BB2_2;
$L__BB2_6:
	ret;

}
	// .globl	_Z9integrate9Chemicals
.visible .entry _Z9integrate9Chemicals(
	.param .align 8 .b8 _Z9integrate9Chemicals_param_0[144]
)
{
	.reg .pred 	%p<5>;
	.reg .b32 	%r<21>;
	.reg .b32 	%f<8>;
	.reg .b64 	%rd<30>;

	mov.b64 	%rd16, _Z9integrate9Chemicals_param_0;
	mov.u64 	%rd1, %rd16;
	mov.u32 	%r1, %ntid.y;
	mov.u32 	%r10, %tid.y;
	mov.u32 	%r11, %ctaid.y;
	mad.lo.s32 	%r12, %r11, %r1, %r10;
	add.s32 	%r19, %r12, 1;
	cvt.u64.u32 	%rd28, %r19;
	ld.param.u64 	%rd17, [_Z9integrate9Chemicals_param_0+8];
	add.s64 	%rd3, %rd17, -1;
	setp.le.u64 	%p1, %rd3, %rd28;
	@%p1 bra 	$L__BB3_6;
	ld.param.u64 	%rd18, [%rd1+96];
	ld.param.u64 	%rd19, [%rd1+88];
	mov.u32 	%r13, %ntid.x;
	mov.u32 	%r14, %tid.x;
	mov.u32 	%r15, %ctaid.x;
	mad.lo.s32 	%r16, %r15, %r13, %r14;
	add.s32 	%r3, %r16, 1;
	cvt.u64.u32 	%rd4, %r3;
	ld.param.u64 	%rd5, [%rd1];
	add.s64 	%rd6, %rd5, -1;
	ld.param.f32 	%f1, [%rd1+40];
	ld.param.u64 	%rd20, [%rd1+104];
	cvta.to.global.u64 	%rd7, %rd20;
	ld.param.u64 	%rd21, [%rd1+112];
	cvta.to.global.u64 	%rd8, %rd21;
	mov.u32 	%r17, %nctaid.y;
	mul.lo.s32 	%r4, %r17, %r1;
	mov.u32 	%r18, %nctaid.x;
	mul.lo.s32 	%r5, %r18, %r13;
	cvta.to.global.u64 	%rd9, %rd19;
	cvta.to.global.u64 	%rd10, %rd18;
$L__BB3_2:
	setp.le.u64 	%p2, %rd6, %rd4;
	@%p2 bra 	$L__BB3_5;
	mul.lo.s64 	%rd12, %rd5, %rd28;
	mov.u64 	%rd29, %rd4;
	mov.u32 	%r20, %r3;
$L__BB3_4:
	add.s64 	%rd22, %rd12, %rd29;
	shl.b64 	%rd23, %rd22, 2;
	add.s64 	%rd24, %rd7, %rd23;
	ld.global.f32 	%f2, [%rd24];
	add.s64 	%rd25, %rd9, %rd23;
	ld.global.f32 	%f3, [%rd25];
	fma.rn.f32 	%f4, %f1, %f2, %f3;
	st.global.f32 	[%rd25], %f4;
	add.s64 	%rd26, %rd8, %rd23;
	ld.global.f32 	%f5, [%rd26];
	add.s64 	%rd27, %rd10, %rd23;
	ld.global.f32 	%f6, [%rd27];
	fma.rn.f32 	%f7, %f1, %f5, %f6;
	st.global.f32 	[%rd27], %f7;
	add.s32 	%r20, %r20, %r5;
	cvt.u64.u32 	%rd29, %r20;
	setp.gt.u64 	%p3, %rd6, %rd29;
	@%p3 bra 	$L__BB3_4;
$L__BB3_5:
	add.s32 	%r19, %r19, %r4;
	cvt.u64.u32 	%rd28, %r19;
	setp.gt.u64 	%p4, %rd3, %rd28;
	@%p4 bra 	$L__BB3_2;
$L__BB3_6:
	ret;

}


// ===== COMPILED SASS (sm_100) =====

	.target	sm_100

	.elftype	@"ET_EXEC"


//--------------------- .note.nv.tkinfo           --------------------------
	.section	.note.nv.tkinfo,"",@"SHT_NOTE"
	.sectionflags	@"SHF_NOTE_NV_TKINFO"
	.tkinfo
        /*0018*/ 	.word	0x00000002
        /*0030*/ 	.string	""
        /*0030*/ 	.string	"ptxas"
        /*0030*/ 	.string	"Cuda compilation tools, release 13.0, V13.0.88"
        /*0030*/ 	.string	"Build cuda_13.0.r13.0/compiler.36424714_0"
        /*0030*/ 	.string	"-arch sm_100 -m 64 "



//--------------------- .note.nv.cuinfo           --------------------------
	.section	.note.nv.cuinfo,"",@"SHT_NOTE"
	.sectionflags	@"SHF_NOTE_NV_CUINFO"
        /*0018*/ 	.short	0x0002
        /*001a*/ 	.short	0x0064
        /*001c*/ 	.short	0x0082
	.zero		2


//--------------------- .nv.info                  --------------------------
	.section	.nv.info,"",@"SHT_CUDA_INFO"
	.align	4


	//----- nvinfo : EIATTR_REGCOUNT
	.align		4
        /*0000*/ 	.byte	0x04, 0x2f
        /*0002*/ 	.short	(.L_1 - .L_0)
	.align		4
.L_0:
        /*0004*/ 	.word	index@(_Z19exchange_horizontal9Chemicals)
        /*0008*/ 	.word	0x00000014


	//----- nvinfo : EIATTR_FRAME_SIZE
	.align		4
.L_1:
        /*000c*/ 	.byte	0x04, 0x11
        /*000e*/ 	.short	(.L_3 - .L_2)
	.align		4
.L_2:
        /*0010*/ 	.word	index@(_Z19exchange_horizontal9Chemicals)
        /*0014*/ 	.word	0x00000000


	//----- nvinfo : EIATTR_REGCOUNT
	.align		4
.L_3:
        /*0018*/ 	.byte	0x04, 0x2f
        /*001a*/ 	.short	(.L_5 - .L_4)
	.align		4
.L_4:
        /*001c*/ 	.word	index@(_Z17exchange_vertical9Chemicals)
        /*0020*/ 	.word	0x00000014


	//----- nvinfo : EIATTR_FRAME_SIZE
	.align		4
.L_5:
        /*0024*/ 	.byte	0x04, 0x11
        /*0026*/ 	.short	(.L_7 - .L_6)
	.align		4
.L_6:
        /*0028*/ 	.word	index@(_Z17exchange_vertical9Chemicals)
        /*002c*/ 	.word	0x00000000


	//----- nvinfo : EIATTR_REGCOUNT
	.align		4
.L_7:
        /*0030*/ 	.byte	0x04, 0x2f
        /*0032*/ 	.short	(.L_9 - .L_8)
	.align		4
.L_8:
        /*0034*/ 	.word	index@(_Z10derivative9Chemicals)
        /*0038*/ 	.word	0x00000020


	//----- nvinfo : EIATTR_FRAME_SIZE
	.align		4
.L_9:
        /*003c*/ 	.byte	0x04, 0x11
        /*003e*/ 	.short	(.L_11 - .L_10)
	.align		4
.L_10:
        /*0040*/ 	.word	index@($__internal_0_$__cuda_sm3x_div_rn_noftz_f32_slowpath)
        /*0044*/ 	.word	0x00000000


	//----- nvinfo : EIATTR_FRAME_SIZE
	.align		4
.L_11:
        /*0048*/ 	.byte	0x04, 0x11
        /*004a*/ 	.short	(.L_13 - .L_12)
	.align		4
.L_12:
        /*004c*/ 	.word	index@(_Z10derivative9Chemicals)
        /*0050*/ 	.word	0x00000000


	//----- nvinfo : EIATTR_REGCOUNT
	.align		4
.L_13:
        /*0054*/ 	.byte	0x04, 0x2f
        /*0056*/ 	.short	(.L_15 - .L_14)
	.align		4
.L_14:
        /*0058*/ 	.word	index@(_Z9integrate9Chemicals)
        /*005c*/ 	.word	0x00000016


	//----- nvinfo : EIATTR_FRAME_SIZE
	.align		4
.L_15:
        /*0060*/ 	.byte	0x04, 0x11
        /*0062*/ 	.short	(.L_17 - .L_16)
	.align		4
.L_16:
        /*0064*/ 	.word	index@(_Z9integrate9Chemicals)
        /*0068*/ 	.word	0x00000000


	//----- nvinfo : EIATTR_MIN_STACK_SIZE
	.align		4
.L_17:
        /*006c*/ 	.byte	0x04, 0x12
        /*006e*/ 	.short	(.L_19 - .L_18)
	.align		4
.L_18:
        /*0070*/ 	.word	index@(_Z9integrate9Chemicals)
        /*0074*/ 	.word	0x00000000


	//----- nvinfo : EIATTR_MIN_STACK_SIZE
	.align		4
.L_19:
        /*0078*/ 	.byte	0x04, 0x12
        /*007a*/ 	.short	(.L_21 - .L_20)
	.align		4
.L_20:
        /*007c*/ 	.word	index@(_Z10derivative9Chemicals)
        /*0080*/ 	.word	0x00000000


	//----- nvinfo : EIATTR_MIN_STACK_SIZE
	.align		4
.L_21:
        /*0084*/ 	.byte	0x04, 0x12
        /*0086*/ 	.short	(.L_23 - .L_22)
	.align		4
.L_22:
        /*0088*/ 	.word	index@(_Z17exchange_vertical9Chemicals)
        /*008c*/ 	.word	0x00000000


	//----- nvinfo : EIATTR_MIN_STACK_SIZE
	.align		4
.L_23:
        /*0090*/ 	.byte	0x04, 0x12
        /*0092*/ 	.short	(.L_25 - .L_24)
	.align		4
.L_24:
        /*0094*/ 	.word	index@(_Z19exchange_horizontal9Chemicals)
        /*0098*/ 	.word	0x00000000
.L_25:


//--------------------- .nv.compat                --------------------------
	.section	.nv.compat,"",@"SHT_CUDA_COMPAT_INFO"
	.align	4
        /*0000*/ 	.byte	0x02, 0x09, 0x00, 0x00, 0x02, 0x02, 0x01, 0x00, 0x02, 0x05, 0x05, 0x00, 0x03, 0x07, 0x01, 0x01
        /*0010*/ 	.byte	0x02, 0x03, 0x00, 0x00, 0x02, 0x06, 0x01, 0x00, 0x04, 0x0b, 0x08, 0x00, 0x01, 0x00, 0x00, 0x00
        /*0020*/ 	.byte	0x00, 0x00, 0x00, 0x00


//--------------------- .nv.info._Z9integrate9Chemicals --------------------------
	.section	.nv.info._Z9integrate9Chemicals,"",@"SHT_CUDA_INFO"
	.sectionflags	@""
	.align	4


	//----- nvinfo : EIATTR_CUDA_API_VERSION
	.align		4
        /*0000*/ 	.byte	0x04, 0x37
        /*0002*/ 	.short	(.L_27 - .L_26)
.L_26:
        /*0004*/ 	.word	0x00000082


	//----- nvinfo : EIATTR_KPARAM_INFO
	.align		4
.L_27:
        /*0008*/ 	.byte	0x04, 0x17
        /*000a*/ 	.short	(.L_29 - .L_28)
.L_28:
        /*000c*/ 	.word	0x00000000
        /*0010*/ 	.short	0x0000
        /*0012*/ 	.short	0x0000
        /*0014*/ 	.byte	0x00, 0xf0, 0x41, 0x02


	//----- nvinfo : EIATTR_SPARSE_MMA_MASK
	.align		4
.L_29:
        /*0018*/ 	.byte	0x03, 0x50
        /*001a*/ 	.short	0x0000


	//----- nvinfo : EIATTR_MAXREG_COUNT
	.align		4
        /*001c*/ 	.byte	0x03, 0x1b
        /*001e*/ 	.short	0x00ff


	//----- nvinfo : EIATTR_MERCURY_ISA_VERSION
	.align		4
        /*0020*/ 	.byte	0x03, 0x5f
        /*0022*/ 	.short	0x0101


	//----- nvinfo : EIATTR_VRC_CTA_INIT_COUNT
	.align		4
        /*0024*/ 	.byte	0x02, 0x4a
	.zero		1
	.zero		1


	//----- nvinfo : EIATTR_EXIT_INSTR_OFFSETS
	.align		4
        /*0028*/ 	.byte	0x04, 0x1c
        /*002a*/ 	.short	(.L_31 - .L_30)


	//   ....[0]....
.L_30:
        /*002c*/ 	.word	0x000000c0


	//   ....[1]....
        /*0030*/ 	.word	0x00000500


	//----- nvinfo : EIATTR_CRS_STACK_SIZE
	.align		4
.L_31:
        /*0034*/ 	.byte	0x04, 0x1e
        /*0036*/ 	.short	(.L_33 - .L_32)
.L_32:
        /*0038*/ 	.word	0x00000000


	//----- nvinfo : EIATTR_CBANK_PARAM_SIZE
	.align		4
.L_33:
        /*003c*/ 	.byte	0x03, 0x19
        /*003e*/ 	.short	0x0090


	//----- nvinfo : EIATTR_PARAM_CBANK
	.align		4
        /*0040*/ 	.byte	0x04, 0x0a
        /*0042*/ 	.short	(.L_35 - .L_34)
	.align		4
.L_34:
        /*0044*/ 	.word	index@(.nv.constant0._Z9integrate9Chemicals)
        /*0048*/ 	.short	0x0380
        /*004a*/ 	.short	0x0090


	//----- nvinfo : EIATTR_SW_WAR
	.align		4
.L_35:
        /*004c*/ 	.byte	0x04, 0x36
        /*004e*/ 	.short	(.L_37 - .L_36)
.L_36:
        /*0050*/ 	.word	0x00000008
.L_37:


//--------------------- .nv.info._Z10derivative9Chemicals --------------------------
	.section	.nv.info._Z10derivative9Chemicals,"",@"SHT_CUDA_INFO"
	.sectionflags	@""
	.align	4


	//----- nvinfo : EIATTR_CUDA_API_VERSION
	.align		4
        /*0000*/ 	.byte	0x04, 0x37
        /*0002*/ 	.short	(.L_39 - .L_38)
.L_38:
        /*0004*/ 	.word	0x00000082


	//----- nvinfo : EIATTR_KPARAM_INFO
	.align		4
.L_39:
        /*0008*/ 	.byte	0x04, 0x17
        /*000a*/ 	.short	(.L_41 - .L_40)
.L_40:
        /*000c*/ 	.word	0x00000000
        /*0010*/ 	.short	0x0000
        /*0012*/ 	.short	0x0000
        /*0014*/ 	.byte	0x00, 0xf0, 0x41, 0x02


	//----- nvinfo : EIATTR_SPARSE_MMA_MASK
	.align		4
.L_41:
        /*0018*/ 	.byte	0x03, 0x50
        /*001a*/ 	.short	0x0000


	//----- nvinfo : EIATTR_MAXREG_COUNT
	.align		4
        /*001c*/ 	.byte	0x03, 0x1b
        /*001e*/ 	.short	0x00ff


	//----- nvinfo : EIATTR_MERCURY_ISA_VERSION
	.align		4
        /*0020*/ 	.byte	0x03, 0x5f
        /*0022*/ 	.short	0x0101


	//----- nvinfo : EIATTR_VRC_CTA_INIT_COUNT
	.align		4
        /*0024*/ 	.byte	0x02, 0x4a
	.zero		1
	.zero		1


	//----- nvinfo : EIATTR_EXIT_INSTR_OFFSETS
	.align		4
        /*0028*/ 	.byte	0x04, 0x1c
        /*002a*/ 	.short	(.L_43 - .L_42)


	//   ....[0]....
.L_42:
        /*002c*/ 	.word	0x000000c0


	//   ....[1]....
        /*0030*/ 	.word	0x000009a0


	//----- nvinfo : EIATTR_CRS_STACK_SIZE
	.align		4
.L_43:
        /*0034*/ 	.byte	0x04, 0x1e
        /*0036*/ 	.short	(.L_45 - .L_44)
.L_44:
        /*0038*/ 	.word	0x00000000


	//----- nvinfo : EIATTR_CBANK_PARAM_SIZE
	.align		4
.L_45:
        /*003c*/ 	.byte	0x03, 0x19
        /*003e*/ 	.short	0x0090


	//----- nvinfo : EIATTR_PARAM_CBANK
	.align		4
        /*0040*/ 	.byte	0x04, 0x0a
        /*0042*/ 	.short	(.L_47 - .L_46)
	.align		4
.L_46:
        /*0044*/ 	.word	index@(.nv.constant0._Z10derivative9Chemicals)
        /*0048*/ 	.short	0x0380
        /*004a*/ 	.short	0x0090


	//----- nvinfo : EIATTR_SW_WAR
	.align		4
.L_47:
        /*004c*/ 	.byte	0x04, 0x36
        /*004e*/ 	.short	(.L_49 - .L_48)
.L_48:
        /*0050*/ 	.word	0x00000008
.L_49:


//--------------------- .nv.info._Z17exchange_vertical9Chemicals --------------------------
	.section	.nv.info._Z17exchange_vertical9Chemicals,"",@"SHT_CUDA_INFO"
	.sectionflags	@""
	.align	4


	//----- nvinfo : EIATTR_CUDA_API_VERSION
	.align		4
        /*0000*/ 	.byte	0x04, 0x37
        /*0002*/ 	.short	(.L_51 - .L_50)
.L_50:
        /*0004*/ 	.word	0x00000082


	//----- nvinfo : EIATTR_KPARAM_INFO
	.align		4
.L_51:
        /*0008*/ 	.byte	0x04, 0x17
        /*000a*/ 	.short	(.L_53 - .L_52)
.L_52:
        /*000c*/ 	.word	0x00000000
        /*0010*/ 	.short	0x0000
        /*0012*/ 	.short	0x0000
        /*0014*/ 	.byte	0x00, 0xf0, 0x41, 0x02


	//----- nvinfo : EIATTR_SPARSE_MMA_MASK
	.align		4
.L_53:
        /*0018*/ 	.byte	0x03, 0x50
        /*001a*/ 	.short	0x0000


	//----- nvinfo : EIATTR_MAXREG_COUNT
	.align		4
        /*001c*/ 	.byte	0x03, 0x1b
        /*001e*/ 	.short	0x00ff


	//----- nvinfo : EIATTR_MERCURY_ISA_VERSION
	.align		4
        /*0020*/ 	.byte	0x03, 0x5f
        /*0022*/ 	.short	0x0101


	//----- nvinfo : EIATTR_VRC_CTA_INIT_COUNT
	.align		4
        /*0024*/ 	.byte	0x02, 0x4a
	.zero		1
	.zero		1


	//----- nvinfo : EIATTR_EXIT_INSTR_OFFSETS
	.align		4
        /*0028*/ 	.byte	0x04, 0x1c
        /*002a*/ 	.short	(.L_55 - .L_54)


	//   ....[0]....
.L_54:
        /*002c*/ 	.word	0x000000e0


	//   ....[1]....
        /*0030*/ 	.word	0x00000370


	//----- nvinfo : EIATTR_CRS_STACK_SIZE
	.align		4
.L_55:
        /*0034*/ 	.byte	0x04, 0x1e
        /*0036*/ 	.short	(.L_57 - .L_56)
.L_56:
        /*0038*/ 	.word	0x00000000


	//----- nvinfo : EIATTR_CBANK_PARAM_SIZE
	.align		4
.L_57:
        /*003c*/ 	.byte	0x03, 0x19
        /*003e*/ 	.short	0x0090


	//----- nvinfo : EIATTR_PARAM_CBANK
	.align		4
        /*0040*/ 	.byte	0x04, 0x0a
        /*0042*/ 	.short	(.L_59 - .L_58)
	.align		4
.L_58:
        /*0044*/ 	.word	index@(.nv.constant0._Z17exchange_vertical9Chemicals)
        /*0048*/ 	.short	0x0380
        /*004a*/ 	.short	0x0090


	//----- nvinfo : EIATTR_SW_WAR
	.align		4
.L_59:
        /*004c*/ 	.byte	0x04, 0x36
        /*004e*/ 	.short	(.L_61 - .L_60)
.L_60:
        /*0050*/ 	.word	0x00000008
.L_61:


//--------------------- .nv.info._Z19exchange_horizontal9Chemicals --------------------------
	.section	.nv.info._Z19exchange_horizontal9Chemicals,"",@"SHT_CUDA_INFO"
	.sectionflags	@""
	.align	4


	//----- nvinfo : EIATTR_CUDA_API_VERSION
	.align		4
        /*0000*/ 	.byte	0x04, 0x37
        /*0002*/ 	.short	(.L_63 - .L_62)
.L_62:
        /*0004*/ 	.word	0x00000082


	//----- nvinfo : EIATTR_KPARAM_INFO
	.align		4
.L_63:
        /*0008*/ 	.byte	0x04, 0x17
        /*000a*/ 	.short	(.L_65 - .L_64)
.L_64:
        /*000c*/ 	.word	0x00000000
        /*0010*/ 	.short	0x0000
        /*0012*/ 	.short	0x0000
        /*0014*/ 	.byte	0x00, 0xf0, 0x41, 0x02


	//----- nvinfo : EIATTR_SPARSE_MMA_MASK
	.align		4
.L_65:
        /*0018*/ 	.byte	0x03, 0x50
        /*001a*/ 	.short	0x0000


	//----- nvinfo : EIATTR_MAXREG_COUNT
	.align		4
        /*001c*/ 	.byte	0x03, 0x1b
        /*001e*/ 	.short	0x00ff


	//----- nvinfo : EIATTR_MERCURY_ISA_VERSION
	.align		4
        /*0020*/ 	.byte	0x03, 0x5f
        /*0022*/ 	.short	0x0101


	//----- nvinfo : EIATTR_VRC_CTA_INIT_COUNT
	.align		4
        /*0024*/ 	.byte	0x02, 0x4a
	.zero		1
	.zero		1


	//----- nvinfo : EIATTR_EXIT_INSTR_OFFSETS
	.align		4
        /*0028*/ 	.byte	0x04, 0x1c
        /*002a*/ 	.short	(.L_67 - .L_66)


	//   ....[0]....
.L_66:
        /*002c*/ 	.word	0x000000e0


	//   ....[1]....
        /*0030*/ 	.word	0x000004c0


	//----- nvinfo : EIATTR_CRS_STACK_SIZE
	.align		4
.L_67:
        /*0034*/ 	.byte	0x04, 0x1e
        /*0036*/ 	.short	(.L_69 - .L_68)
.L_68:
        /*0038*/ 	.word	0x00000000


	//----- nvinfo : EIATTR_CBANK_PARAM_SIZE
	.align		4
.L_69:
        /*003c*/ 	.byte	0x03, 0x19
        /*003e*/ 	.short	0x0090


	//----- nvinfo : EIATTR_PARAM_CBANK
	.align		4
        /*0040*/ 	.byte	0x04, 0x0a
        /*0042*/ 	.short	(.L_71 - .L_70)
	.align		4
.L_70:
        /*0044*/ 	.word	index@(.nv.constant0._Z19exchange_horizontal9Chemicals)
        /*0048*/ 	.short	0x0380
        /*004a*/ 	.short	0x0090


	//----- nvinfo : EIATTR_SW_WAR
	.align		4
.L_71:
        /*004c*/ 	.byte	0x04, 0x36
        /*004e*/ 	.short	(.L_73 - .L_72)
.L_72:
        /*0050*/ 	.word	0x00000008
.L_73:


//--------------------- .nv.callgraph             --------------------------
	.section	.nv.callgraph,"",@"SHT_CUDA_CALLGRAPH"
	.align	4
	.sectionentsize	8
	.align		4
        /*0000*/ 	.word	0x00000000
	.align		4
        /*0004*/ 	.word	0xffffffff
	.align		4
        /*0008*/ 	.word	0x00000000
	.align		4
        /*000c*/ 	.word	0xfffffffe
	.align		4
        /*0010*/ 	.word	0x00000000
	.align		4
        /*0014*/ 	.word	0xfffffffd
	.align		4
        /*0018*/ 	.word	0x00000000
	.align		4
        /*001c*/ 	.word	0xfffffffc


//--------------------- .text._Z9integrate9Chemicals --------------------------
	.section	.text._Z9integrate9Chemicals,"ax",@progbits
	.align	128
        .global         _Z9integrate9Chemicals
        .type           _Z9integrate9Chemicals,@function
        .size           _Z9integrate9Chemicals,(.L_x_34 - _Z9integrate9Chemicals)
        .other          _Z9integrate9Chemicals,@"STO_CUDA_ENTRY STV_DEFAULT"
_Z9integrate9Chemicals:
.text._Z9integrate9Chemicals:
[----:B------:R-:W-:Y:S01]  /*0000*/  LDC R1, c[0x0][0x37c] ;  /* 0x0000df00ff017b82 */ /* 0x000fe20000000800 */
[----:B------:R-:W0:Y:S01]  /*0010*/  S2R R0, SR_TID.Y ;  /* 0x0000000000007919 */ /* 0x000e220000002200 */
[----:B------:R-:W1:Y:S01]  /*0020*/  LDCU.64 UR10, c[0x0][0x388] ;  /* 0x00007100ff0a77ac */ /* 0x000e620008000a00 */
[----:B------:R-:W0:Y:S01]  /*0030*/  S2R R3, SR_CTAID.Y ;  /* 0x0000000000037919 */ /* 0x000e220000002600 */
[----:B------:R-:W0:Y:S01]  /*0040*/  LDCU UR5, c[0x0][0x364] ;  /* 0x00006c80ff0577ac */ /* 0x000e220008000800 */
[----:B-1----:R-:W-:-:S04]  /*0050*/  UIADD3 UR10, UP0, UPT, UR10, -0x1, URZ ;  /* 0xffffffff0a0a7890 */ /* 0x002fc8000ff1e0ff */
[----:B------:R-:W-:-:S06]  /*0060*/  UIADD3.X UR11, UPT, UPT, UR11, -0x1, URZ, UP0, !UPT ;  /* 0xffffffff0b0b7890 */ /* 0x000fcc00087fe4ff */
[----:B------:R-:W-:Y:S02]  /*0070*/  IMAD.U32 R2, RZ, RZ, UR11 ;  /* 0x0000000bff027e24 */ /* 0x000fe4000f8e00ff */
[----:B0-----:R-:W-:-:S04]  /*0080*/  IMAD R0, R3, UR5, R0 ;  /* 0x0000000503007c24 */ /* 0x001fc8000f8e0200 */
[----:B------:R-:W-:-:S05]  /*0090*/  VIADD R0, R0, 0x1 ;  /* 0x0000000100007836 */ /* 0x000fca0000000000 */
[----:B------:R-:W-:-:S04]  /*00a0*/  ISETP.LT.U32.AND P0, PT, R0, UR10, PT ;  /* 0x0000000a00007c0c */ /* 0x000fc8000bf01070 */
[----:B------:R-:W-:-:S13]  /*00b0*/  ISETP.GT.U32.AND.EX P0, PT, R2, RZ, PT, P0 ;  /* 0x000000ff0200720c */ /* 0x000fda0003f04100 */
[----:B------:R-:W-:Y:S05]  /*00c0*/  @!P0 EXIT ;  /* 0x000000000000894d */ /* 0x000fea0003800000 */
[----:B------:R-:W0:Y:S01]  /*00d0*/  S2R R9, SR_TID.X ;  /* 0x0000000000097919 */ /* 0x000e220000002100 */
[----:B------:R-:W0:Y:S01]  /*00e0*/  LDCU UR6, c[0x0][0x360] ;  /* 0x00006c00ff0677ac */ /* 0x000e220008000800 */
[----:B------:R-:W-:Y:S01]  /*00f0*/  BSSY.RECONVERGENT B0, `(.L_x_0) ;  /* 0x0000040000007945 */ /* 0x000fe20003800200 */
[----:B------:R-:W-:Y:S01]  /*0100*/  IMAD.MOV.U32 R8, RZ, RZ, R0 ;  /* 0x000000ffff087224 */ /* 0x000fe200078e0000 */
[----:B------:R-:W0:Y:S01]  /*0110*/  S2R R2, SR_CTAID.X ;  /* 0x0000000000027919 */ /* 0x000e220000002500 */
[----:B------:R-:W1:Y:S01]  /*0120*/  LDCU.64 UR8, c[0x0][0x380] ;  /* 0x00007000ff0877ac */ /* 0x000e620008000a00 */
[----:B------:R-:W2:Y:S01]  /*0130*/  LDCU UR4, c[0x0][0x374] ;  /* 0x00006e80ff0477ac */ /* 0x000ea20008000800 */
[----:B------:R-:W3:Y:S01]  /*0140*/  LDCU UR7, c[0x0][0x370] ;  /* 0x00006e00ff0777ac */ /* 0x000ee20008000800 */
[----:B------:R-:W4:Y:S01]  /*0150*/  LDCU.64 UR12, c[0x0][0x358] ;  /* 0x00006b00ff0c77ac */ /* 0x000f220008000a00 */
[----:B------:R-:W0:Y:S01]  /*0160*/  LDCU UR16, c[0x0][0x3a8] ;  /* 0x00007500ff1077ac */ /* 0x000e220008000800 */
[----:B-1----:R-:W-:-:S02]  /*0170*/  UIADD3 UR8, UP0, UPT, UR8, -0x1, URZ ;  /* 0xffffffff08087890 */ /* 0x002fc4000ff1e0ff */
[----:B--2---:R-:W-:Y:S01]  /*0180*/  UIMAD UR5, UR5, UR4, URZ ;  /* 0x00000004050572a4 */ /* 0x004fe2000f8e02ff */
[----:B------:R-:W1:Y:S01]  /*0190*/  LDCU.64 UR14, c[0x0][0x3d8] ;  /* 0x00007b00ff0e77ac */ /* 0x000e620008000a00 */
[----:B------:R-:W2:Y:S01]  /*01a0*/  LDCU.64 UR18, c[0x0][0x3f0] ;  /* 0x00007e00ff1277ac */ /* 0x000ea20008000a00 */
[----:B0-----:R-:W-:Y:S01]  /*01b0*/  IMAD R9, R2, UR6, R9 ;  /* 0x0000000602097c24 */ /* 0x001fe2000f8e0209 */
[----:B------:R-:W0:Y:S04]  /*01c0*/  LDCU.128 UR20, c[0x0][0x3e0] ;  /* 0x00007c00ff1477ac */ /* 0x000e280008000c00 */
[----:B------:R-:W-:Y:S01]  /*01d0*/  IADD3 R9, PT, PT, R9, 0x1, RZ ;  /* 0x0000000109097810 */ /* 0x000fe20007ffe0ff */
[----:B------:R-:W-:Y:S02]  /*01e0*/  UIADD3.X UR9, UPT, UPT, UR9, -0x1, URZ, UP0, !UPT ;  /* 0xffffffff09097890 */ /* 0x000fe400087fe4ff */
[----:B---3--:R-:W-:Y:S01]  /*01f0*/  UIMAD UR6, UR6, UR7, URZ ;  /* 0x00000007060672a4 */ /* 0x008fe2000f8e02ff */
[----:B-12-4-:R-:W-:-:S11]  /*0200*/  UMOV UR4, URZ ;  /* 0x000000ff00047c82 */ /* 0x016fd60008000000 */
.L_x_4:
[----:B------:R-:W-:Y:S01]  /*0210*/  IMAD.U32 R2, RZ, RZ, UR9 ;  /* 0x00000009ff027e24 */ /* 0x000fe2000f8e00ff */
[----:B------:R-:W-:Y:S01]  /*0220*/  ISETP.LT.U32.AND P0, PT, R9, UR8, PT ;  /* 0x0000000809007c0c */ /* 0x000fe2000bf01070 */
[----:B------:R-:W-:Y:S03]  /*0230*/  BSSY.RECONVERGENT B1, `(.L_x_1) ;  /* 0x0000025000017945 */ /* 0x000fe60003800200 */
[----:B------:R-:W-:-:S13]  /*0240*/  ISETP.GT.U32.AND.EX P0, PT, R2, RZ, PT, P0 ;  /* 0x000000ff0200720c */ /* 0x000fda0003f04100 */
[----:B--2---:R-:W-:Y:S05]  /*0250*/  @!P0 BRA `(.L_x_2) ;  /* 0x0000000000888947 */ /* 0x004fea0003800000 */
[----:B------:R-:W1:Y:S01]  /*0260*/  LDC.64 R2, c[0x0][0x380] ;  /* 0x0000e000ff027b82 */ /* 0x000e620000000a00 */
[----:B------:R-:W-:Y:S01]  /*0270*/  IMAD.MOV.U32 R12, RZ, RZ, R9 ;  /* 0x000000ffff0c7224 */ /* 0x000fe200078e0009 */
[----:B------:R-:W-:Y:S01]  /*0280*/  MOV R10, R9 ;  /* 0x00000009000a7202 */ /* 0x000fe20000000f00 */
[----:B------:R-:W-:-:S07]  /*0290*/  IMAD.MOV.U32 R11, RZ, RZ, RZ ;  /* 0x000000ffff0b7224 */ /* 0x000fce00078e00ff */
.L_x_3:
[----:B-12---:R-:W-:Y:S02]  /*02a0*/  IMAD R6, R2, UR4, RZ ;  /* 0x0000000402067c24 */ /* 0x006fe4000f8e02ff */
[----:B------:R-:W-:Y:S02]  /*02b0*/  IMAD.MOV.U32 R4, RZ, RZ, R12 ;  /* 0x000000ffff047224 */ /* 0x000fe400078e000c */
[----:B------:R-:W-:Y:S02]  /*02c0*/  IMAD.MOV.U32 R5, RZ, RZ, R11 ;  /* 0x000000ffff057224 */ /* 0x000fe400078e000b */
[C---:B------:R-:W-:Y:S02]  /*02d0*/  IMAD R7, R0.reuse, R3, R6 ;  /* 0x0000000300077224 */ /* 0x040fe400078e0206 */
[----:B------:R-:W-:-:S05]  /*02e0*/  IMAD.WIDE.U32 R4, R0, R2, R4 ;  /* 0x0000000200047225 */ /* 0x000fca00078e0004 */
[----:B------:R-:W-:Y:S01]  /*02f0*/  IADD3 R7, PT, PT, R5, R7, RZ ;  /* 0x0000000705077210 */ /* 0x000fe20007ffe0ff */
[----:B------:R-:W-:-:S03]  /*0300*/  IMAD.SHL.U32 R5, R4, 0x4, RZ ;  /* 0x0000000404057824 */ /* 0x000fc600078e00ff */
[----:B------:R-:W-:Y:S02]  /*0310*/  SHF.L.U64.HI R16, R4, 0x2, R7 ;  /* 0x0000000204107819 */ /* 0x000fe40000010207 */
[C---:B0-----:R-:W-:Y:S02]  /*0320*/  IADD3 R12, P0, PT, R5.reuse, UR22, RZ ;  /* 0x00000016050c7c10 */ /* 0x041fe4000ff1e0ff */
[----:B------:R-:W-:Y:S02]  /*0330*/  IADD3 R6, P1, PT, R5, UR14, RZ ;  /* 0x0000000e05067c10 */ /* 0x000fe4000ff3e0ff */
[C---:B------:R-:W-:Y:S02]  /*0340*/  IADD3.X R13, PT, PT, R16.reuse, UR23, RZ, P0, !PT ;  /* 0x00000017100d7c10 */ /* 0x040fe400087fe4ff */
[----:B------:R-:W-:-:S03]  /*0350*/  IADD3.X R7, PT, PT, R16, UR15, RZ, P1, !PT ;  /* 0x0000000f10077c10 */ /* 0x000fc60008ffe4ff */
[----:B------:R-:W2:Y:S04]  /*0360*/  LDG.E R12, desc[UR12][R12.64] ;  /* 0x0000000c0c0c7981 */ /* 0x000ea8000c1e1900 */
[----:B------:R-:W2:Y:S01]  /*0370*/  LDG.E R17, desc[UR12][R6.64] ;  /* 0x0000000c06117981 */ /* 0x000ea2000c1e1900 */
[C---:B------:R-:W-:Y:S02]  /*0380*/  IADD3 R14, P0, PT, R5.reuse, UR18, RZ ;  /* 0x00000012050e7c10 */ /* 0x040fe4000ff1e0ff */
[----:B------:R-:W-:Y:S02]  /*0390*/  IADD3 R4, P1, PT, R5, UR20, RZ ;  /* 0x0000001405047c10 */ /* 0x000fe4000ff3e0ff */
[C---:B------:R-:W-:Y:S02]  /*03a0*/  IADD3.X R15, PT, PT, R16.reuse, UR19, RZ, P0, !PT ;  /* 0x00000013100f7c10 */ /* 0x040fe400087fe4ff */
[----:B------:R-:W-:Y:S01]  /*03b0*/  IADD3.X R5, PT, PT, R16, UR21, RZ, P1, !PT ;  /* 0x0000001510057c10 */ /* 0x000fe20008ffe4ff */
[----:B--2---:R-:W-:-:S05]  /*03c0*/  FFMA R17, R12, UR16, R17 ;  /* 0x000000100c117c23 */ /* 0x004fca0008000011 */
[----:B------:R2:W-:Y:S04]  /*03d0*/  STG.E desc[UR12][R6.64], R17 ;  /* 0x0000001106007986 */ /* 0x0005e8000c10190c */
[----:B------:R-:W3:Y:S04]  /*03e0*/  LDG.E R14, desc[UR12][R14.64] ;  /* 0x0000000c0e0e7981 */ /* 0x000ee8000c1e1900 */
[----:B------:R-:W3:Y:S01]  /*03f0*/  LDG.E R19, desc[UR12][R4.64] ;  /* 0x0000000c04137981 */ /* 0x000ee2000c1e1900 */
[----:B------:R-:W-:Y:S01]  /*0400*/  VIADD R12, R10, UR6 ;  /* 0x000000060a0c7c36 */ /* 0x000fe20008000000 */
[----:B------:R-:W-:-:S04]  /*0410*/  MOV R10, UR9 ;  /* 0x00000009000a7c02 */ /* 0x000fc80008000f00 */
[----:B------:R-:W-:-:S04]  /*0420*/  ISETP.LT.U32.AND P0, PT, R12, UR8, PT ;  /* 0x000000080c007c0c */ /* 0x000fc8000bf01070 */
[----:B------:R-:W-:Y:S01]  /*0430*/  ISETP.GT.U32.AND.EX P0, PT, R10, RZ, PT, P0 ;  /* 0x000000ff0a00720c */ /* 0x000fe20003f04100 */
[----:B------:R-:W-:Y:S02]  /*0440*/  IMAD.MOV.U32 R10, RZ, RZ, R12 ;  /* 0x000000ffff0a7224 */ /* 0x000fe400078e000c */
[----:B---3--:R-:W-:-:S05]  /*0450*/  FFMA R19, R14, UR16, R19 ;  /* 0x000000100e137c23 */ /* 0x008fca0008000013 */
[----:B------:R2:W-:Y:S05]  /*0460*/  STG.E desc[UR12][R4.64], R19 ;  /* 0x0000001304007986 */ /* 0x0005ea000c10190c */
[----:B------:R-:W-:Y:S05]  /*0470*/  @P0 BRA `(.L_x_3) ;  /* 0xfffffffc00880947 */ /* 0x000fea000383ffff */
.L_x_2:
[----:B0-----:R-:W-:Y:S05]  /*0480*/  BSYNC.RECONVERGENT B1 ;  /* 0x0000000000017941 */ /* 0x001fea0003800200 */
.L_x_1:
[----:B------:R-:W-:Y:S01]  /*0490*/  VIADD R0, R8, UR5 ;  /* 0x0000000508007c36 */ /* 0x000fe20008000000 */
[----:B------:R-:W-:-:S03]  /*04a0*/  MOV R2, UR11 ;  /* 0x0000000b00027c02 */ /* 0x000fc60008000f00 */
[----:B------:R-:W-:Y:S01]  /*04b0*/  IMAD.MOV.U32 R8, RZ, RZ, R0 ;  /* 0x000000ffff087224 */ /* 0x000fe200078e0000 */
[----:B------:R-:W-:-:S04]  /*04c0*/  ISETP.LT.U32.AND P0, PT, R0, UR10, PT ;  /* 0x0000000a00007c0c */ /* 0x000fc8000bf01070 */
[----:B------:R-:W-:-:S13]  /*04d0*/  ISETP.GT.U32.AND.EX P0, PT, R2, RZ, PT, P0 ;  /* 0x000000ff0200720c */ /* 0x000fda0003f04100 */
[----:B------:R-:W-:Y:S05]  /*04e0*/  @P0 BRA `(.L_x_4) ;  /* 0xfffffffc00480947 */ /* 0x000fea000383ffff */
[----:B------:R-:W-:Y:S05]  /*04f0*/  BSYNC.RECONVERGENT B0 ;  /* 0x0000000000007941 */ /* 0x000fea0003800200 */
.L_x_0:
[----:B------:R-:W-:Y:S05]  /*0500*/  EXIT ;  /* 0x000000000000794d */ /* 0x000fea0003800000 */
.L_x_5:
[----:B------:R-:W-:-:S00]  /*0510*/  BRA `(.L_x_5) ;  /* 0xfffffffc00fc7947 */ /* 0x000fc0000383ffff */
[----:B------:R-:W-:-:S00]  /*0520*/  NOP ;  /* 0x0000000000007918 */ /* 0x000fc00000000000 */
        /* <DEDUP_REMOVED lines=13> */
.L_x_34:


//--------------------- .text._Z10derivative9Chemicals --------------------------
	.section	.text._Z10derivative9Chemicals,"ax",@progbits
	.align	128
        .global         _Z10derivative9Chemicals
        .type           _Z10derivative9Chemicals,@function
        .size           _Z10derivative9Chemicals,(.L_x_33 - _Z10derivative9Chemicals)
        .other          _Z10derivative9Chemicals,@"STO_CUDA_ENTRY STV_DEFAULT"
_Z10derivative9Chemicals:
.text._Z10derivative9Chemicals:
[----:B------:R-:W-:Y:S01]  /*0000*/  LDC R1, c[0x0][0x37c] ;  /* 0x0000df00ff017b82 */ /* 0x000fe20000000800 */
[----:B------:R-:W0:Y:S01]  /*0010*/  S2R R0, SR_TID.Y ;  /* 0x0000000000007919 */ /* 0x000e220000002200 */
[----:B------:R-:W1:Y:S01]  /*0020*/  LDCU.64 UR4, c[0x0][0x388] ;  /* 0x00007100ff0477ac */ /* 0x000e620008000a00 */
[----:B------:R-:W0:Y:S01]  /*0030*/  S2R R3, SR_CTAID.Y ;  /* 0x0000000000037919 */ /* 0x000e220000002600 */
[----:B------:R-:W0:Y:S01]  /*0040*/  LDCU UR6, c[0x0][0x364] ;  /* 0x00006c80ff0677ac */ /* 0x000e220008000800 */
[----:B-1----:R-:W-:-:S04]  /*0050*/  UIADD3 UR7, UP0, UPT, UR4, -0x1, URZ ;  /* 0xffffffff04077890 */ /* 0x002fc8000ff1e0ff */
[----:B------:R-:W-:Y:S01]  /*0060*/  UIADD3.X UR8, UPT, UPT, UR5, -0x1, URZ, UP0, !UPT ;  /* 0xffffffff05087890 */ /* 0x000fe200087fe4ff */
[----:B0-----:R-:W-:-:S04]  /*0070*/  IMAD R0, R3, UR6, R0 ;  /* 0x0000000603007c24 */ /* 0x001fc8000f8e0200 */
[----:B------:R-:W-:Y:S02]  /*0080*/  VIADD R18, R0, 0x1 ;  /* 0x0000000100127836 */ /* 0x000fe40000000000 */
[----:B------:R-:W-:-:S03]  /*0090*/  IMAD.U32 R0, RZ, RZ, UR8 ;  /* 0x00000008ff007e24 */ /* 0x000fc6000f8e00ff */
[----:B------:R-:W-:-:S04]  /*00a0*/  ISETP.LT.U32.AND P0, PT, R18, UR7, PT ;  /* 0x0000000712007c0c */ /* 0x000fc8000bf01070 */
[----:B------:R-:W-:-:S13]  /*00b0*/  ISETP.GT.U32.AND.EX P0, PT, R0, RZ, PT, P0 ;  /* 0x000000ff0000720c */ /* 0x000fda0003f04100 */
[----:B------:R-:W-:Y:S05]  /*00c0*/  @!P0 EXIT ;  /* 0x000000000000894d */ /* 0x000fea0003800000 */
[----:B------:R-:W0:Y:S01]  /*00d0*/  S2R R16, SR_TID.X ;  /* 0x0000000000107919 */ /* 0x000e220000002100 */
[----:B------:R-:W1:Y:S01]  /*00e0*/  LDC.64 R20, c[0x0][0x3a0] ;  /* 0x0000e800ff147b82 */ /* 0x000e620000000a00 */
[----:B------:R-:W0:Y:S01]  /*00f0*/  LDCU UR5, c[0x0][0x360] ;  /* 0x00006c00ff0577ac */ /* 0x000e220008000800 */
[----:B------:R-:W-:Y:S01]  /*0100*/  BSSY.RECONVERGENT B0, `(.L_x_6) ;  /* 0x0000089000007945 */ /* 0x000fe20003800200 */
[----:B------:R-:W0:Y:S01]  /*0110*/  S2R R3, SR_CTAID.X ;  /* 0x0000000000037919 */ /* 0x000e220000002500 */
[----:B------:R-:W-:Y:S01]  /*0120*/  IMAD.MOV.U32 R19, RZ, RZ, R18 ;  /* 0x000000ffff137224 */ /* 0x000fe200078e0012 */
[----:B------:R-:W2:Y:S03]  /*0130*/  LDCU UR4, c[0x0][0x370] ;  /* 0x00006e00ff0477ac */ /* 0x000ea60008000800 */
[----:B------:R-:W3:Y:S01]  /*0140*/  LDC R17, c[0x0][0x39c] ;  /* 0x0000e700ff117b82 */ /* 0x000ee20000000800 */
[----:B------:R-:W4:Y:S01]  /*0150*/  LDCU.64 UR16, c[0x0][0x358] ;  /* 0x00006b00ff1077ac */ /* 0x000f220008000a00 */
[----:B------:R-:W0:Y:S01]  /*0160*/  LDCU UR23, c[0x0][0x39c] ;  /* 0x00007380ff1777ac */ /* 0x000e220008000800 */
[----:B------:R-:W0:Y:S01]  /*0170*/  LDCU UR20, c[0x0][0x394] ;  /* 0x00007280ff1477ac */ /* 0x000e220008000800 */
[----:B------:R-:W0:Y:S01]  /*0180*/  LDCU UR21, c[0x0][0x390] ;  /* 0x00007200ff1577ac */ /* 0x000e220008000800 */
[----:B-1----:R-:W-:Y:S01]  /*0190*/  FMUL R21, R20, R21 ;  /* 0x0000001514157220 */ /* 0x002fe20000400000 */
[----:B------:R-:W1:Y:S01]  /*01a0*/  LDCU UR22, c[0x0][0x398] ;  /* 0x00007300ff1677ac */ /* 0x000e620008000800 */
[----:B------:R-:W1:Y:S01]  /*01b0*/  LDCU.64 UR26, c[0x0][0x380] ;  /* 0x00007000ff1a77ac */ /* 0x000e620008000a00 */
[----:B---3--:R-:W-:Y:S01]  /*01c0*/  FADD R17, R17, 1 ;  /* 0x3f80000011117421 */ /* 0x008fe20000000000 */
[----:B------:R-:W3:Y:S01]  /*01d0*/  LDCU.64 UR18, c[0x0][0x3d8] ;  /* 0x00007b00ff1277ac */ /* 0x000ee20008000a00 */
[----:B0-----:R-:W-:Y:S01]  /*01e0*/  IMAD R16, R3, UR5, R16 ;  /* 0x0000000503107c24 */ /* 0x001fe2000f8e0210 */
[----:B------:R-:W0:Y:S03]  /*01f0*/  LDCU.64 UR24, c[0x0][0x3f0] ;  /* 0x00007e00ff1877ac */ /* 0x000e260008000a00 */
[----:B------:R-:W-:Y:S01]  /*0200*/  VIADD R16, R16, 0x1 ;  /* 0x0000000110107836 */ /* 0x000fe20000000000 */
[----:B------:R-:W0:Y:S01]  /*0210*/  LDCU.128 UR12, c[0x0][0x3e0] ;  /* 0x00007c00ff0c77ac */ /* 0x000e220008000c00 */
[----:B------:R-:W0:Y:S01]  /*0220*/  LDCU UR9, c[0x0][0x374] ;  /* 0x00006e80ff0977ac */ /* 0x000e220008000800 */
[----:B--2-4-:R-:W-:-:S12]  /*0230*/  UIMAD UR5, UR5, UR4, URZ ;  /* 0x00000004050572a4 */ /* 0x014fd8000f8e02ff */
.L_x_14:
[----:B------:R-:W2:Y:S01]  /*0240*/  LDCU.64 UR10, c[0x0][0x380] ;  /* 0x00007000ff0a77ac */ /* 0x000ea20008000a00 */
[----:B------:R-:W-:Y:S01]  /*0250*/  BSSY.RECONVERGENT B1, `(.L_x_7) ;  /* 0x000006c000017945 */ /* 0x000fe20003800200 */
[----:B--2---:R-:W-:-:S04]  /*0260*/  UIADD3 UR4, UP0, UPT, UR10, -0x1, URZ ;  /* 0xffffffff0a047890 */ /* 0x004fc8000ff1e0ff */
[----:B------:R-:W-:Y:S02]  /*0270*/  UIADD3.X UR6, UPT, UPT, UR11, -0x1, URZ, UP0, !UPT ;  /* 0xffffffff0b067890 */ /* 0x000fe400087fe4ff */
[----:B------:R-:W-:-:S04]  /*0280*/  ISETP.LT.U32.AND P0, PT, R16, UR4, PT ;  /* 0x0000000410007c0c */ /* 0x000fc8000bf01070 */
[----:B------:R-:W-:-:S04]  /*0290*/  MOV R0, UR6 ;  /* 0x0000000600007c02 */ /* 0x000fc80008000f00 */
[----:B------:R-:W-:-:S13]  /*02a0*/  ISETP.GT.U32.AND.EX P0, PT, R0, RZ, PT, P0 ;  /* 0x000000ff0000720c */ /* 0x000fda0003f04100 */
[----:B------:R-:W-:Y:S05]  /*02b0*/  @!P0 BRA `(.L_x_8) ;  /* 0x0000000400948947 */ /* 0x000fea0003800000 */
[----:B------:R-:W-:Y:S02]  /*02c0*/  IMAD.MOV.U32 R15, RZ, RZ, RZ ;  /* 0x000000ffff0f7224 */ /* 0x000fe400078e00ff */
[--C-:B------:R-:W-:Y:S02]  /*02d0*/  IMAD.MOV.U32 R12, RZ, RZ, R16.reuse ;  /* 0x000000ffff0c7224 */ /* 0x100fe400078e0010 */
[----:B------:R-:W-:-:S07]  /*02e0*/  IMAD.MOV.U32 R14, RZ, RZ, R16 ;  /* 0x000000ffff0e7224 */ /* 0x000fce00078e0010 */
.L_x_13:
[----:B------:R-:W2:Y:S01]  /*02f0*/  LDC.64 R8, c[0x0][0x380] ;  /* 0x0000e000ff087b82 */ /* 0x000ea20000000a00 */
[----:B------:R-:W-:Y:S02]  /*0300*/  UMOV UR4, URZ ;  /* 0x000000ff00047c82 */ /* 0x000fe40008000000 */
[----:B------:R-:W-:Y:S02]  /*0310*/  IMAD.U32 R13, RZ, RZ, UR4 ;  /* 0x00000004ff0d7e24 */ /* 0x000fe4000f8e00ff */
[-C--:B--2---:R-:W-:Y:S02]  /*0320*/  IMAD R0, R15, R8.reuse, RZ ;  /* 0x000000080f007224 */ /* 0x084fe400078e02ff */
[----:B------:R-:W-:-:S04]  /*0330*/  IMAD.WIDE.U32 R12, R18, R8, R12 ;  /* 0x00000008120c7225 */ /* 0x000fc800078e000c */
[----:B------:R-:W-:Y:S01]  /*0340*/  IMAD R3, R18, R9, R0 ;  /* 0x0000000912037224 */ /* 0x000fe200078e0200 */
[----:B------:R-:W-:Y:S01]  /*0350*/  IADD3 R11, P1, PT, R12, -R8, RZ ;  /* 0x800000080c0b7210 */ /* 0x000fe20007f3e0ff */
[----:B------:R-:W-:-:S03]  /*0360*/  IMAD.SHL.U32 R23, R8, 0x4, RZ ;  /* 0x0000000408177824 */ /* 0x000fc600078e00ff */
[----:B------:R-:W-:Y:S01]  /*0370*/  IADD3 R0, PT, PT, R13, R3, RZ ;  /* 0x000000030d007210 */ /* 0x000fe20007ffe0ff */
[C---:B------:R-:W-:Y:S02]  /*0380*/  IMAD.SHL.U32 R13, R12.reuse, 0x4, RZ ;  /* 0x000000040c0d7824 */ /* 0x040fe400078e00ff */
[----:B------:R-:W-:Y:S01]  /*0390*/  IMAD.SHL.U32 R10, R11, 0x4, RZ ;  /* 0x000000040b0a7824 */ /* 0x000fe200078e00ff */
[----:B------:R-:W-:Y:S01]  /*03a0*/  SHF.L.U64.HI R12, R12, 0x2, R0 ;  /* 0x000000020c0c7819 */ /* 0x000fe20000010200 */
[--C-:B------:R-:W-:Y:S01]  /*03b0*/  IMAD.X R0, R0, 0x1, ~R9.reuse, P1 ;  /* 0x0000000100007824 */ /* 0x100fe200008e0e09 */
[----:B---3--:R-:W-:Y:S02]  /*03c0*/  IADD3 R4, P0, PT, R13, UR18, RZ ;  /* 0x000000120d047c10 */ /* 0x008fe4000ff1e0ff */
[----:B------:R-:W-:Y:S02]  /*03d0*/  SHF.L.U64.HI R9, R8, 0x2, R9 ;  /* 0x0000000208097819 */ /* 0x000fe40000010209 */
[----:B------:R-:W-:-:S02]  /*03e0*/  IADD3.X R5, PT, PT, R12, UR19, RZ, P0, !PT ;  /* 0x000000130c057c10 */ /* 0x000fc400087fe4ff */
[----:B------:R-:W-:Y:S02]  /*03f0*/  IADD3 R2, P0, PT, R23, R4, RZ ;  /* 0x0000000417027210 */ /* 0x000fe40007f1e0ff */
[----:B------:R-:W-:Y:S01]  /*0400*/  SHF.L.U64.HI R11, R11, 0x2, R0 ;  /* 0x000000020b0b7819 */ /* 0x000fe20000010200 */
[----:B------:R-:W2:Y:S01]  /*0410*/  LDG.E R25, desc[UR16][R4.64+0x4] ;  /* 0x0000041004197981 */ /* 0x000ea2000c1e1900 */
[----:B------:R-:W-:Y:S02]  /*0420*/  IADD3 R6, P1, PT, R10, UR18, RZ ;  /* 0x000000120a067c10 */ /* 0x000fe4000ff3e0ff */
[----:B------:R-:W-:Y:S01]  /*0430*/  IADD3.X R3, PT, PT, R9, R5, RZ, P0, !PT ;  /* 0x0000000509037210 */ /* 0x000fe200007fe4ff */
[----:B------:R-:W2:Y:S01]  /*0440*/  LDG.E R0, desc[UR16][R4.64+-0x4] ;  /* 0xfffffc1004007981 */ /* 0x000ea2000c1e1900 */
[----:B------:R-:W-:-:S03]  /*0450*/  IADD3.X R7, PT, PT, R11, UR19, RZ, P1, !PT ;  /* 0x000000130b077c10 */ /* 0x000fc60008ffe4ff */
[----:B------:R-:W3:Y:S04]  /*0460*/  LDG.E R20, desc[UR16][R4.64] ;  /* 0x0000001004147981 */ /* 0x000ee8000c1e1900 */
[----:B------:R-:W4:Y:S04]  /*0470*/  LDG.E R3, desc[UR16][R2.64] ;  /* 0x0000001002037981 */ /* 0x000f28000c1e1900 */
[----:B------:R-:W5:Y:S01]  /*0480*/  LDG.E R7, desc[UR16][R6.64] ;  /* 0x0000001006077981 */ /* 0x000f62000c1e1900 */
[----:B------:R-:W0:Y:S01]  /*0490*/  MUFU.RCP R8, R21 ;  /* 0x0000001500087308 */ /* 0x000e220000001000 */
[----:B------:R-:W-:Y:S01]  /*04a0*/  BSSY.RECONVERGENT B2, `(.L_x_9) ;  /* 0x0000011000027945 */ /* 0x000fe20003800200 */
[----:B--2---:R-:W-:-:S04]  /*04b0*/  FADD R0, R0, R25 ;  /* 0x0000001900007221 */ /* 0x004fc80000000000 */
[----:B----4-:R-:W-:-:S04]  /*04c0*/  FADD R0, R0, R3 ;  /* 0x0000000300007221 */ /* 0x010fc80000000000 */
[----:B-----5:R-:W-:-:S04]  /*04d0*/  FADD R25, R0, R7 ;  /* 0x0000000700197221 */ /* 0x020fc80000000000 */
[----:B---3--:R-:W-:-:S04]  /*04e0*/  FFMA R0, R20, -4, R25 ;  /* 0xc080000014007823 */ /* 0x008fc80000000019 */
[----:B------:R-:W-:Y:S01]  /*04f0*/  FMUL R0, R0, UR20 ;  /* 0x0000001400007c20 */ /* 0x000fe20008400000 */
[----:B0-----:R-:W-:-:S03]  /*0500*/  FFMA R25, -R21, R8, 1 ;  /* 0x3f80000015197423 */ /* 0x001fc60000000108 */
[----:B------:R-:W0:Y:S01]  /*0510*/  FCHK P0, R0, R21 ;  /* 0x0000001500007302 */ /* 0x000e220000000000 */
[----:B------:R-:W-:-:S04]  /*0520*/  FFMA R25, R8, R25, R8 ;  /* 0x0000001908197223 */ /* 0x000fc80000000008 */
[----:B------:R-:W-:-:S04]  /*0530*/  FFMA R2, R0, R25, RZ ;  /* 0x0000001900027223 */ /* 0x000fc800000000ff */
[----:B------:R-:W-:-:S04]  /*0540*/  FFMA R3, -R21, R2, R0 ;  /* 0x0000000215037223 */ /* 0x000fc80000000100 */
[----:B------:R-:W-:Y:S01]  /*0550*/  FFMA R25, R25, R3, R2 ;  /* 0x0000000319197223 */ /* 0x000fe20000000002 */
[----:B0-----:R-:W-:Y:S06]  /*0560*/  @!P0 BRA `(.L_x_10) ;  /* 0x0000000000108947 */ /* 0x001fec0003800000 */
[----:B------:R-:W-:Y:S01]  /*0570*/  IMAD.MOV.U32 R3, RZ, RZ, R21 ;  /* 0x000000ffff037224 */ /* 0x000fe200078e0015 */
[----:B------:R-:W-:-:S07]  /*0580*/  MOV R7, 0x5a0 ;  /* 0x000005a000077802 */ /* 0x000fce0000000f00 */
[----:B-1----:R-:W-:Y:S05]  /*0590*/  CALL.REL.NOINC `($__internal_0_$__cuda_sm3x_div_rn_noftz_f32_slowpath) ;  /* 0x0000000400047944 */ /* 0x002fea0003c00000 */
[----:B------:R-:W-:-:S07]  /*05a0*/  IMAD.MOV.U32 R25, RZ, RZ, R0 ;  /* 0x000000ffff197224 */ /* 0x000fce00078e0000 */
.L_x_10:
[----:B-1----:R-:W-:Y:S05]  /*05b0*/  BSYNC.RECONVERGENT B2 ;  /* 0x0000000000027941 */ /* 0x002fea0003800200 */
.L_x_9:
[----:B------:R-:W-:-:S04]  /*05c0*/  IADD3 R2, P0, PT, R13, UR12, RZ ;  /* 0x0000000c0d027c10 */ /* 0x000fc8000ff1e0ff */
[----:B------:R-:W-:-:S05]  /*05d0*/  IADD3.X R3, PT, PT, R12, UR13, RZ, P0, !PT ;  /* 0x0000000d0c037c10 */ /* 0x000fca00087fe4ff */
[----:B------:R-:W2:Y:S01]  /*05e0*/  LDG.E R0, desc[UR16][R2.64] ;  /* 0x0000001002007981 */ /* 0x000ea2000c1e1900 */
[----:B------:R-:W-:Y:S02]  /*05f0*/  IADD3 R6, P0, PT, R13, UR14, RZ ;  /* 0x0000000e0d067c10 */ /* 0x000fe4000ff1e0ff */
[----:B------:R-:W-:Y:S02]  /*0600*/  IADD3 R8, P1, PT, R23, R2, RZ ;  /* 0x0000000217087210 */ /* 0x000fe40007f3e0ff */
[----:B------:R-:W-:Y:S02]  /*0610*/  IADD3.X R7, PT, PT, R12, UR15, RZ, P0, !PT ;  /* 0x0000000f0c077c10 */ /* 0x000fe400087fe4ff */
[----:B------:R-:W-:Y:S01]  /*0620*/  IADD3 R10, P0, PT, R10, UR12, RZ ;  /* 0x0000000c0a0a7c10 */ /* 0x000fe2000ff1e0ff */
[----:B------:R-:W-:-:S03]  /*0630*/  IMAD.X R9, R9, 0x1, R3, P1 ;  /* 0x0000000109097824 */ /* 0x000fc600008e0603 */
[----:B------:R-:W-:Y:S01]  /*0640*/  IADD3.X R11, PT, PT, R11, UR13, RZ, P0, !PT ;  /* 0x0000000d0b0b7c10 */ /* 0x000fe200087fe4ff */
[C---:B--2---:R-:W-:Y:S01]  /*0650*/  FFMA R25, R0.reuse, UR23, R25 ;  /* 0x0000001700197c23 */ /* 0x044fe20008000019 */
[----:B------:R-:W-:-:S04]  /*0660*/  FMUL R0, R0, R0 ;  /* 0x0000000000007220 */ /* 0x000fc80000400000 */
[----:B------:R-:W-:-:S05]  /*0670*/  FFMA R25, R20, -R0, R25 ;  /* 0x8000000014197223 */ /* 0x000fca0000000019 */
[----:B------:R0:W-:Y:S04]  /*0680*/  STG.E desc[UR16][R6.64], R25 ;  /* 0x0000001906007986 */ /* 0x0001e8000c101910 */
[----:B------:R-:W2:Y:S04]  /*0690*/  LDG.E R0, desc[UR16][R2.64+-0x4] ;  /* 0xfffffc1002007981 */ /* 0x000ea8000c1e1900 */
[----:B------:R-:W2:Y:S04]  /*06a0*/  LDG.E R23, desc[UR16][R2.64+0x4] ;  /* 0x0000041002177981 */ /* 0x000ea8000c1e1900 */
[----:B------:R-:W3:Y:S04]  /*06b0*/  LDG.E R9, desc[UR16][R8.64] ;  /* 0x0000001008097981 */ /* 0x000ee8000c1e1900 */
[----:B------:R-:W4:Y:S04]  /*06c0*/  LDG.E R11, desc[UR16][R10.64] ;  /* 0x000000100a0b7981 */ /* 0x000f28000c1e1900 */
[----:B------:R-:W5:Y:S01]  /*06d0*/  LDG.E R20, desc[UR16][R2.64] ;  /* 0x0000001002147981 */ /* 0x000f62000c1e1900 */
[----:B------:R-:W0:Y:S01]  /*06e0*/  MUFU.RCP R24, R21 ;  /* 0x0000001500187308 */ /* 0x000e220000001000 */
[----:B------:R-:W-:Y:S01]  /*06f0*/  BSSY.RECONVERGENT B2, `(.L_x_11) ;  /* 0x0000011000027945 */ /* 0x000fe20003800200 */
[----:B0-----:R-:W-:Y:S01]  /*0700*/  FFMA R7, -R21, R24, 1 ;  /* 0x3f80000015077423 */ /* 0x001fe20000000118 */
[----:B--2---:R-:W-:-:S04]  /*0710*/  FADD R0, R0, R23 ;  /* 0x0000001700007221 */ /* 0x004fc80000000000 */
[----:B---3--:R-:W-:-:S04]  /*0720*/  FADD R0, R0, R9 ;  /* 0x0000000900007221 */ /* 0x008fc80000000000 */
[----:B----4-:R-:W-:Y:S01]  /*0730*/  FADD R23, R0, R11 ;  /* 0x0000000b00177221 */ /* 0x010fe20000000000 */
[----:B------:R-:W-:-:S03]  /*0740*/  FFMA R0, R24, R7, R24 ;  /* 0x0000000718007223 */ /* 0x000fc60000000018 */
[----:B-----5:R-:W-:-:S04]  /*0750*/  FFMA R23, R20, -4, R23 ;  /* 0xc080000014177823 */ /* 0x020fc80000000017 */
[----:B------:R-:W-:-:S04]  /*0760*/  FMUL R22, R23, UR21 ;  /* 0x0000001517167c20 */ /* 0x000fc80008400000 */
[----:B------:R-:W0:Y:S01]  /*0770*/  FCHK P0, R22, R21 ;  /* 0x0000001516007302 */ /* 0x000e220000000000 */
[----:B------:R-:W-:-:S04]  /*0780*/  FFMA R6, R0, R22, RZ ;  /* 0x0000001600067223 */ /* 0x000fc800000000ff */
[----:B------:R-:W-:-:S04]  /*0790*/  FFMA R3, -R21, R6, R22 ;  /* 0x0000000615037223 */ /* 0x000fc80000000116 */
[----:B------:R-:W-:Y:S01]  /*07a0*/  FFMA R0, R0, R3, R6 ;  /* 0x0000000300007223 */ /* 0x000fe20000000006 */
[----:B0-----:R-:W-:Y:S06]  /*07b0*/  @!P0 BRA `(.L_x_12) ;  /* 0x0000000000108947 */ /* 0x001fec0003800000 */
[----:B------:R-:W-:Y:S01]  /*07c0*/  IMAD.MOV.U32 R0, RZ, RZ, R22 ;  /* 0x000000ffff007224 */ /* 0x000fe200078e0016 */
[----:B------:R-:W-:Y:S02]  /*07d0*/  MOV R3, R21 ;  /* 0x0000001500037202 */ /* 0x000fe40000000f00 */
[----:B------:R-:W-:-:S07]  /*07e0*/  MOV R7, 0x800 ;  /* 0x0000080000077802 */ /* 0x000fce0000000f00 */
[----:B------:R-:W-:Y:S05]  /*07f0*/  CALL.REL.NOINC `($__internal_0_$__cuda_sm3x_div_rn_noftz_f32_slowpath) ;  /* 0x00000000006c7944 */ /* 0x000fea0003c00000 */
.L_x_12:
[----:B------:R-:W-:Y:S05]  /*0800*/  BSYNC.RECONVERGENT B2 ;  /* 0x0000000000027941 */ /* 0x000fea0003800200 */
.L_x_11:
[----:B------:R-:W2:Y:S01]  /*0810*/  LDG.E R4, desc[UR16][R4.64] ;  /* 0x0000001004047981 */ /* 0x000ea2000c1e1900 */
[----:B------:R-:W-:Y:S01]  /*0820*/  FADD R0, R0, UR22 ;  /* 0x0000001600007e21 */ /* 0x000fe20008000000 */
[----:B------:R-:W-:Y:S01]  /*0830*/  FMUL R3, R20, R20 ;  /* 0x0000001414037220 */ /* 0x000fe20000400000 */
[----:B------:R-:W-:Y:S01]  /*0840*/  UIADD3 UR4, UP0, UPT, UR26, -0x1, URZ ;  /* 0xffffffff1a047890 */ /* 0x000fe2000ff1e0ff */
[----:B------:R-:W-:-:S03]  /*0850*/  IADD3 R2, P0, PT, R13, UR24, RZ ;  /* 0x000000180d027c10 */ /* 0x000fc6000ff1e0ff */
[----:B------:R-:W-:Y:S01]  /*0860*/  UIADD3.X UR6, UPT, UPT, UR27, -0x1, URZ, UP0, !UPT ;  /* 0xffffffff1b067890 */ /* 0x000fe200087fe4ff */
[----:B--2---:R-:W-:Y:S01]  /*0870*/  FFMA R0, R3, R4, R0 ;  /* 0x0000000403007223 */ /* 0x004fe20000000000 */
[----:B------:R-:W-:Y:S01]  /*0880*/  IADD3.X R3, PT, PT, R12, UR25, RZ, P0, !PT ;  /* 0x000000190c037c10 */ /* 0x000fe200087fe4ff */
[----:B------:R-:W-:Y:S02]  /*0890*/  VIADD R12, R14, UR5 ;  /* 0x000000050e0c7c36 */ /* 0x000fe40008000000 */
[----:B------:R-:W-:Y:S01]  /*08a0*/  FFMA R7, -R17, R20, R0 ;  /* 0x0000001411077223 */ /* 0x000fe20000000100 */
[----:B------:R-:W-:Y:S02]  /*08b0*/  IMAD.U32 R0, RZ, RZ, UR6 ;  /* 0x00000006ff007e24 */ /* 0x000fe4000f8e00ff */
[----:B------:R-:W-:Y:S01]  /*08c0*/  ISETP.LT.U32.AND P0, PT, R12, UR4, PT ;  /* 0x000000040c007c0c */ /* 0x000fe2000bf01070 */
[----:B------:R-:W-:Y:S01]  /*08d0*/  IMAD.MOV.U32 R14, RZ, RZ, R12 ;  /* 0x000000ffff0e7224 */ /* 0x000fe200078e000c */
[----:B------:R2:W-:Y:S02]  /*08e0*/  STG.E desc[UR16][R2.64], R7 ;  /* 0x0000000702007986 */ /* 0x0005e4000c101910 */
[----:B------:R-:W-:-:S13]  /*08f0*/  ISETP.GT.U32.AND.EX P0, PT, R0, RZ, PT, P0 ;  /* 0x000000ff0000720c */ /* 0x000fda0003f04100 */
[----:B--2---:R-:W-:Y:S05]  /*0900*/  @P0 BRA `(.L_x_13) ;  /* 0xfffffff800780947 */ /* 0x004fea000383ffff */
.L_x_8:
[----:B01-3--:R-:W-:Y:S05]  /*0910*/  BSYNC.RECONVERGENT B1 ;  /* 0x0000000000017941 */ /* 0x00bfea0003800200 */
.L_x_7:
[----:B------:R-:W0:Y:S01]  /*0920*/  LDC R18, c[0x0][0x364] ;  /* 0x0000d900ff127b82 */ /* 0x000e220000000800 */
[----:B------:R-:W-:Y:S01]  /*0930*/  MOV R0, UR8 ;  /* 0x0000000800007c02 */ /* 0x000fe20008000f00 */
[----:B0-----:R-:W-:-:S04]  /*0940*/  IMAD R18, R18, UR9, R19 ;  /* 0x0000000912127c24 */ /* 0x001fc8000f8e0213 */
[----:B------:R-:W-:Y:S01]  /*0950*/  IMAD.MOV.U32 R19, RZ, RZ, R18 ;  /* 0x000000ffff137224 */ /* 0x000fe200078e0012 */
[----:B------:R-:W-:-:S04]  /*0960*/  ISETP.LT.U32.AND P0, PT, R18, UR7, PT ;  /* 0x0000000712007c0c */ /* 0x000fc8000bf01070 */
[----:B------:R-:W-:-:S13]  /*0970*/  ISETP.GT.U32.AND.EX P0, PT, R0, RZ, PT, P0 ;  /* 0x000000ff0000720c */ /* 0x000fda0003f04100 */
[----:B------:R-:W-:Y:S05]  /*0980*/  @P0 BRA `(.L_x_14) ;  /* 0xfffffff8002c0947 */ /* 0x000fea000383ffff */
[----:B------:R-:W-:Y:S05]  /*0990*/  BSYNC.RECONVERGENT B0 ;  /* 0x0000000000007941 */ /* 0x000fea0003800200 */
.L_x_6:
[----:B------:R-:W-:Y:S05]  /*09a0*/  EXIT ;  /* 0x000000000000794d */ /* 0x000fea0003800000 */
        .weak           $__internal_0_$__cuda_sm3x_div_rn_noftz_f32_slowpath
        .type           $__internal_0_$__cuda_sm3x_div_rn_noftz_f32_slowpath,@function
        .size           $__internal_0_$__cuda_sm3x_div_rn_noftz_f32_slowpath,(.L_x_33 - $__internal_0_$__cuda_sm3x_div_rn_noftz_f32_slowpath)
$__internal_0_$__cuda_sm3x_div_rn_noftz_f32_slowpath:
[----:B------:R-:W-:Y:S01]  /*09b0*/  SHF.R.U32.HI R6, RZ, 0x17, R3 ;  /* 0x00000017ff067819 */ /* 0x000fe20000011603 */
[----:B------:R-:W-:Y:S01]  /*09c0*/  BSSY.RECONVERGENT B3, `(.L_x_15) ;  /* 0x0000062000037945 */ /* 0x000fe20003800200 */
[----:B------:R-:W-:Y:S02]  /*09d0*/  SHF.R.U32.HI R8, RZ, 0x17, R0 ;  /* 0x00000017ff087819 */ /* 0x000fe40000011600 */
[----:B------:R-:W-:Y:S02]  /*09e0*/  LOP3.LUT R6, R6, 0xff, RZ, 0xc0, !PT ;  /* 0x000000ff06067812 */ /* 0x000fe400078ec0ff */
[----:B------:R-:W-:-:S03]  /*09f0*/  LOP3.LUT R8, R8, 0xff, RZ, 0xc0, !PT ;  /* 0x000000ff08087812 */ /* 0x000fc600078ec0ff */
[----:B------:R-:W-:Y:S02]  /*0a00*/  VIADD R24, R6, 0xffffffff ;  /* 0xffffffff06187836 */ /* 0x000fe40000000000 */
[----:B------:R-:W-:-:S03]  /*0a10*/  VIADD R22, R8, 0xffffffff ;  /* 0xffffffff08167836 */ /* 0x000fc60000000000 */
[----:B------:R-:W-:-:S04]  /*0a20*/  ISETP.GT.U32.AND P0, PT, R24, 0xfd, PT ;  /* 0x000000fd1800780c */ /* 0x000fc80003f04070 */
[----:B------:R-:W-:-:S13]  /*0a30*/  ISETP.GT.U32.OR P0, PT, R22, 0xfd, P0 ;  /* 0x000000fd1600780c */ /* 0x000fda0000704470 */
[----:B------:R-:W-:Y:S01]  /*0a40*/  @!P0 MOV R2, RZ ;  /* 0x000000ff00028202 */ /* 0x000fe20000000f00 */
[----:B------:R-:W-:Y:S06]  /*0a50*/  @!P0 BRA `(.L_x_16) ;  /* 0x00000000005c8947 */ /* 0x000fec0003800000 */
[----:B------:R-:W-:Y:S02]  /*0a60*/  FSETP.GTU.FTZ.AND P0, PT, |R0|, +INF , PT ;  /* 0x7f8000000000780b */ /* 0x000fe40003f1c200 */
[----:B------:R-:W-:-:S04]  /*0a70*/  FSETP.GTU.FTZ.AND P1, PT, |R3|, +INF , PT ;  /* 0x7f8000000300780b */ /* 0x000fc80003f3c200 */
[----:B------:R-:W-:-:S13]  /*0a80*/  PLOP3.LUT P0, PT, P0, P1, PT, 0xf8, 0x8f ;  /* 0x00000000008f781c */ /* 0x000fda0000703f70 */
[----:B------:R-:W-:Y:S05]  /*0a90*/  @P0 BRA `(.L_x_17) ;  /* 0x00000004004c0947 */ /* 0x000fea0003800000 */
[----:B------:R-:W-:-:S13]  /*0aa0*/  LOP3.LUT P0, RZ, R3, 0x7fffffff, R0, 0xc8, !PT ;  /* 0x7fffffff03ff7812 */ /* 0x000fda000780c800 */
[----:B------:R-:W-:Y:S05]  /*0ab0*/  @!P0 BRA `(.L_x_18) ;  /* 0x00000004003c8947 */ /* 0x000fea0003800000 */
[C---:B------:R-:W-:Y:S02]  /*0ac0*/  FSETP.NEU.FTZ.AND P2, PT, |R0|.reuse, +INF , PT ;  /* 0x7f8000000000780b */ /* 0x040fe40003f5d200 */
[----:B------:R-:W-:Y:S02]  /*0ad0*/  FSETP.NEU.FTZ.AND P1, PT, |R3|, +INF , PT ;  /* 0x7f8000000300780b */ /* 0x000fe40003f3d200 */
[----:B------:R-:W-:-:S11]  /*0ae0*/  FSETP.NEU.FTZ.AND P0, PT, |R0|, +INF , PT ;  /* 0x7f8000000000780b */ /* 0x000fd60003f1d200 */
[----:B------:R-:W-:Y:S05]  /*0af0*/  @!P1 BRA !P2, `(.L_x_18) ;  /* 0x00000004002c9947 */ /* 0x000fea0005000000 */
[----:B------:R-:W-:-:S04]  /*0b00*/  LOP3.LUT P2, RZ, R0, 0x7fffffff, RZ, 0xc0, !PT ;  /* 0x7fffffff00ff7812 */ /* 0x000fc8000784c0ff */
[----:B------:R-:W-:-:S13]  /*0b10*/  PLOP3.LUT P1, PT, P1, P2, PT, 0x2f, 0xf2 ;  /* 0x0000000000f2781c */ /* 0x000fda0000f24577 */
[----:B------:R-:W-:Y:S05]  /*0b20*/  @P1 BRA `(.L_x_19) ;  /* 0x0000000400181947 */ /* 0x000fea0003800000 */
[----:B------:R-:W-:-:S04]  /*0b30*/  LOP3.LUT P1, RZ, R3, 0x7fffffff, RZ, 0xc0, !PT ;  /* 0x7fffffff03ff7812 */ /* 0x000fc8000782c0ff */
[----:B------:R-:W-:-:S13]  /*0b40*/  PLOP3.LUT P0, PT, P0, P1, PT, 0x2f, 0xf2 ;  /* 0x0000000000f2781c */ /* 0x000fda0000702577 */
[----:B------:R-:W-:Y:S05]  /*0b50*/  @P0 BRA `(.L_x_20) ;  /* 0x0000000400000947 */ /* 0x000fea0003800000 */
[----:B------:R-:W-:Y:S02]  /*0b60*/  ISETP.GE.AND P0, PT, R22, RZ, PT ;  /* 0x000000ff1600720c */ /* 0x000fe40003f06270 */
[----:B------:R-:W-:-:S11]  /*0b70*/  ISETP.GE.AND P1, PT, R24, RZ, PT ;  /* 0x000000ff1800720c */ /* 0x000fd60003f26270 */
[----:B------:R-:W-:Y:S02]  /*0b80*/  @P0 IMAD.MOV.U32 R2, RZ, RZ, RZ ;  /* 0x000000ffff020224 */ /* 0x000fe400078e00ff */
[----:B------:R-:W-:Y:S01]  /*0b90*/  @!P0 FFMA R0, R0, 1.84467440737095516160e+19, RZ ;  /* 0x5f80000000008823 */ /* 0x000fe200000000ff */
[----:B------:R-:W-:Y:S02]  /*0ba0*/  @!P0 IMAD.MOV.U32 R2, RZ, RZ, -0x40 ;  /* 0xffffffc0ff028424 */ /* 0x000fe400078e00ff */
[----:B------:R-:W-:Y:S02]  /*0bb0*/  @!P1 FFMA R3, R3, 1.84467440737095516160e+19, RZ ;  /* 0x5f80000003039823 */ /* 0x000fe400000000ff */
[----:B------:R-:W-:-:S07]  /*0bc0*/  @!P1 VIADD R2, R2, 0x40 ;  /* 0x0000004002029836 */ /* 0x000fce0000000000 */
.L_x_16:
[----:B------:R-:W-:Y:S01]  /*0bd0*/  LEA R22, R6, 0xc0800000, 0x17 ;  /* 0xc080000006167811 */ /* 0x000fe200078eb8ff */
[----:B------:R-:W-:Y:S03]  /*0be0*/  BSSY.RECONVERGENT B4, `(.L_x_21) ;  /* 0x0000036000047945 */ /* 0x000fe60003800200 */
[----:B------:R-:W-:Y:S01]  /*0bf0*/  IADD3 R22, PT, PT, -R22, R3, RZ ;  /* 0x0000000316167210 */ /* 0x000fe20007ffe1ff */
[----:B------:R-:W-:-:S03]  /*0c00*/  VIADD R3, R8, 0xffffff81 ;  /* 0xffffff8108037836 */ /* 0x000fc60000000000 */
[----:B------:R-:W0:Y:S01]  /*0c10*/  MUFU.RCP R24, R22 ;  /* 0x0000001600187308 */ /* 0x000e220000001000 */
[----:B------:R-:W-:Y:S01]  /*0c20*/  FADD.FTZ R27, -R22, -RZ ;  /* 0x800000ff161b7221 */ /* 0x000fe20000010100 */
[C---:B------:R-:W-:Y:S01]  /*0c30*/  IMAD R0, R3.reuse, -0x800000, R0 ;  /* 0xff80000003007824 */ /* 0x040fe200078e0200 */
[----:B------:R-:W-:-:S05]  /*0c40*/  IADD3 R29, PT, PT, R3, 0x7f, -R6 ;  /* 0x0000007f031d7810 */ /* 0x000fca0007ffe806 */
[----:B------:R-:W-:Y:S02]  /*0c50*/  IMAD.IADD R29, R29, 0x1, R2 ;  /* 0x000000011d1d7824 */ /* 0x000fe400078e0202 */
[----:B0-----:R-:W-:-:S04]  /*0c60*/  FFMA R25, R24, R27, 1 ;  /* 0x3f80000018197423 */ /* 0x001fc8000000001b */
[----:B------:R-:W-:-:S04]  /*0c70*/  FFMA R25, R24, R25, R24 ;  /* 0x0000001918197223 */ /* 0x000fc80000000018 */
[----:B------:R-:W-:-:S04]  /*0c80*/  FFMA R8, R0, R25, RZ ;  /* 0x0000001900087223 */ /* 0x000fc800000000ff */
[----:B------:R-:W-:-:S04]  /*0c90*/  FFMA R24, R27, R8, R0 ;  /* 0x000000081b187223 */ /* 0x000fc80000000000 */
[----:B------:R-:W-:-:S04]  /*0ca0*/  FFMA R8, R25, R24, R8 ;  /* 0x0000001819087223 */ /* 0x000fc80000000008 */
[----:B------:R-:W-:-:S04]  /*0cb0*/  FFMA R27, R27, R8, R0 ;  /* 0x000000081b1b7223 */ /* 0x000fc80000000000 */
[----:B------:R-:W-:-:S05]  /*0cc0*/  FFMA R0, R25, R27, R8 ;  /* 0x0000001b19007223 */ /* 0x000fca0000000008 */
[----:B------:R-:W-:-:S04]  /*0cd0*/  SHF.R.U32.HI R3, RZ, 0x17, R0 ;  /* 0x00000017ff037819 */ /* 0x000fc80000011600 */
[----:B------:R-:W-:-:S05]  /*0ce0*/  LOP3.LUT R3, R3, 0xff, RZ, 0xc0, !PT ;  /* 0x000000ff03037812 */ /* 0x000fca00078ec0ff */
[----:B------:R-:W-:-:S05]  /*0cf0*/  IMAD.IADD R3, R3, 0x1, R29 ;  /* 0x0000000103037824 */ /* 0x000fca00078e021d */
[----:B------:R-:W-:-:S04]  /*0d00*/  IADD3 R2, PT, PT, R3, -0x1, RZ ;  /* 0xffffffff03027810 */ /* 0x000fc80007ffe0ff */
[----:B------:R-:W-:-:S13]  /*0d10*/  ISETP.GE.U32.AND P0, PT, R2, 0xfe, PT ;  /* 0x000000fe0200780c */ /* 0x000fda0003f06070 */
[----:B------:R-:W-:Y:S05]  /*0d20*/  @!P0 BRA `(.L_x_22) ;  /* 0x0000000000808947 */ /* 0x000fea0003800000 */
[----:B------:R-:W-:-:S13]  /*0d30*/  ISETP.GT.AND P0, PT, R3, 0xfe, PT ;  /* 0x000000fe0300780c */ /* 0x000fda0003f04270 */
[----:B------:R-:W-:Y:S05]  /*0d40*/  @P0 BRA `(.L_x_23) ;  /* 0x00000000006c0947 */ /* 0x000fea0003800000 */
[----:B------:R-:W-:-:S13]  /*0d50*/  ISETP.GE.AND P0, PT, R3, 0x1, PT ;  /* 0x000000010300780c */ /* 0x000fda0003f06270 */
[----:B------:R-:W-:Y:S05]  /*0d60*/  @P0 BRA `(.L_x_24) ;  /* 0x0000000000740947 */ /* 0x000fea0003800000 */
[----:B------:R-:W-:Y:S02]  /*0d70*/  ISETP.GE.AND P0, PT, R3, -0x18, PT ;  /* 0xffffffe80300780c */ /* 0x000fe40003f06270 */
[----:B------:R-:W-:-:S11]  /*0d80*/  LOP3.LUT R0, R0, 0x80000000, RZ, 0xc0, !PT ;  /* 0x8000000000007812 */ /* 0x000fd600078ec0ff */
[----:B------:R-:W-:Y:S05]  /*0d90*/  @!P0 BRA `(.L_x_24) ;  /* 0x0000000000688947 */ /* 0x000fea0003800000 */
[-CC-:B------:R-:W-:Y:S01]  /*0da0*/  FFMA.RZ R2, R25, R27.reuse, R8.reuse ;  /* 0x0000001b19027223 */ /* 0x180fe2000000c008 */
[C---:B------:R-:W-:Y:S02]  /*0db0*/  ISETP.NE.AND P2, PT, R3.reuse, RZ, PT ;  /* 0x000000ff0300720c */ /* 0x040fe40003f45270 */
[----:B------:R-:W-:Y:S02]  /*0dc0*/  ISETP.NE.AND P1, PT, R3, RZ, PT ;  /* 0x000000ff0300720c */ /* 0x000fe40003f25270 */
[----:B------:R-:W-:Y:S01]  /*0dd0*/  LOP3.LUT R6, R2, 0x7fffff, RZ, 0xc0, !PT ;  /* 0x007fffff02067812 */ /* 0x000fe200078ec0ff */
[CCC-:B------:R-:W-:Y:S01]  /*0de0*/  FFMA.RP R2, R25.reuse, R27.reuse, R8.reuse ;  /* 0x0000001b19027223 */ /* 0x1c0fe20000008008 */
[----:B------:R-:W-:Y:S01]  /*0df0*/  FFMA.RM R25, R25, R27, R8 ;  /* 0x0000001b19197223 */ /* 0x000fe20000004008 */
[----:B------:R-:W-:Y:S01]  /*0e00*/  VIADD R27, R3, 0x20 ;  /* 0x00000020031b7836 */ /* 0x000fe20000000000 */
[----:B------:R-:W-:Y:S01]  /*0e10*/  LOP3.LUT R6, R6, 0x800000, RZ, 0xfc, !PT ;  /* 0x0080000006067812 */ /* 0x000fe200078efcff */
[----:B------:R-:W-:-:S02]  /*0e20*/  IMAD.MOV R3, RZ, RZ, -R3 ;  /* 0x000000ffff037224 */ /* 0x000fc400078e0a03 */
[----:B------:R-:W-:Y:S02]  /*0e30*/  FSETP.NEU.FTZ.AND P0, PT, R2, R25, PT ;  /* 0x000000190200720b */ /* 0x000fe40003f1d000 */
[----:B------:R-:W-:Y:S02]  /*0e40*/  SHF.L.U32 R27, R6, R27, RZ ;  /* 0x0000001b061b7219 */ /* 0x000fe400000006ff */
[----:B------:R-:W-:Y:S02]  /*0e50*/  SEL R3, R3, RZ, P2 ;  /* 0x000000ff03037207 */ /* 0x000fe40001000000 */
[----:B------:R-:W-:Y:S02]  /*0e60*/  ISETP.NE.AND P1, PT, R27, RZ, P1 ;  /* 0x000000ff1b00720c */ /* 0x000fe40000f25270 */
[----:B------:R-:W-:Y:S02]  /*0e70*/  SHF.R.U32.HI R3, RZ, R3, R6 ;  /* 0x00000003ff037219 */ /* 0x000fe40000011606 */
[----:B------:R-:W-:-:S02]  /*0e80*/  PLOP3.LUT P0, PT, P0, P1, PT, 0xf8, 0x8f ;  /* 0x00000000008f781c */ /* 0x000fc40000703f70 */
[----:B------:R-:W-:Y:S02]  /*0e90*/  SHF.R.U32.HI R25, RZ, 0x1, R3 ;  /* 0x00000001ff197819 */ /* 0x000fe40000011603 */
[----:B------:R-:W-:-:S04]  /*0ea0*/  SEL R2, RZ, 0x1, !P0 ;  /* 0x00000001ff027807 */ /* 0x000fc80004000000 */
[----:B------:R-:W-:-:S04]  /*0eb0*/  LOP3.LUT R2, R2, 0x1, R25, 0xf8, !PT ;  /* 0x0000000102027812 */ /* 0x000fc800078ef819 */
[----:B------:R-:W-:-:S05]  /*0ec0*/  LOP3.LUT R2, R2, R3, RZ, 0xc0, !PT ;  /* 0x0000000302027212 */ /* 0x000fca00078ec0ff */
[----:B------:R-:W-:-:S05]  /*0ed0*/  IMAD.IADD R25, R25, 0x1, R2 ;  /* 0x0000000119197824 */ /* 0x000fca00078e0202 */
[----:B------:R-:W-:Y:S01]  /*0ee0*/  LOP3.LUT R0, R25, R0, RZ, 0xfc, !PT ;  /* 0x0000000019007212 */ /* 0x000fe200078efcff */
[----:B------:R-:W-:Y:S06]  /*0ef0*/  BRA `(.L_x_24) ;  /* 0x0000000000107947 */ /* 0x000fec0003800000 */
.L_x_23:
[----:B------:R-:W-:-:S04]  /*0f00*/  LOP3.LUT R0, R0, 0x80000000, RZ, 0xc0, !PT ;  /* 0x8000000000007812 */ /* 0x000fc800078ec0ff */
[----:B------:R-:W-:Y:S01]  /*0f10*/  LOP3.LUT R0, R0, 0x7f800000, RZ, 0xfc, !PT ;  /* 0x7f80000000007812 */ /* 0x000fe200078efcff */
[----:B------:R-:W-:Y:S06]  /*0f20*/  BRA `(.L_x_24) ;  /* 0x0000000000047947 */ /* 0x000fec0003800000 */
.L_x_22:
[----:B------:R-:W-:-:S07]  /*0f30*/  LEA R0, R29, R0, 0x17 ;  /* 0x000000001d007211 */ /* 0x000fce00078eb8ff */
.L_x_24:
[----:B------:R-:W-:Y:S05]  /*0f40*/  BSYNC.RECONVERGENT B4 ;  /* 0x0000000000047941 */ /* 0x000fea0003800200 */
.L_x_21:
[----:B------:R-:W-:Y:S05]  /*0f50*/  BRA `(.L_x_25) ;  /* 0x0000000000207947 */ /* 0x000fea0003800000 */
.L_x_20:
[----:B------:R-:W-:-:S04]  /*0f60*/  LOP3.LUT R0, R3, 0x80000000, R0, 0x48, !PT ;  /* 0x8000000003007812 */ /* 0x000fc800078e4800 */
[----:B------:R-:W-:Y:S01]  /*0f70*/  LOP3.LUT R0, R0, 0x7f800000, RZ, 0xfc, !PT ;  /* 0x7f80000000007812 */ /* 0x000fe200078efcff */
[----:B------:R-:W-:Y:S06]  /*0f80*/  BRA `(.L_x_25) ;  /* 0x0000000000147947 */ /* 0x000fec0003800000 */
.L_x_19:
[----:B------:R-:W-:Y:S01]  /*0f90*/  LOP3.LUT R0, R3, 0x80000000, R0, 0x48, !PT ;  /* 0x8000000003007812 */ /* 0x000fe200078e4800 */
[----:B------:R-:W-:Y:S06]  /*0fa0*/  BRA `(.L_x_25) ;  /* 0x00000000000c7947 */ /* 0x000fec0003800000 */
.L_x_18:
[----:B------:R-:W0:Y:S01]  /*0fb0*/  MUFU.RSQ R0, -QNAN ;  /* 0xffc0000000007908 */ /* 0x000e220000001400 */
[----:B------:R-:W-:Y:S05]  /*0fc0*/  BRA `(.L_x_25) ;  /* 0x0000000000047947 */ /* 0x000fea0003800000 */
.L_x_17:
[----:B------:R-:W-:-:S07]  /*0fd0*/  FADD.FTZ R0, R0, R3 ;  /* 0x0000000300007221 */ /* 0x000fce0000010000 */
.L_x_25:
[----:B------:R-:W-:Y:S05]  /*0fe0*/  BSYNC.RECONVERGENT B3 ;  /* 0x0000000000037941 */ /* 0x000fea0003800200 */
.L_x_15:
[----:B------:R-:W-:Y:S02]  /*0ff0*/  IMAD.MOV.U32 R2, RZ, RZ, R7 ;  /* 0x000000ffff027224 */ /* 0x000fe400078e0007 */
[----:B------:R-:W-:-:S04]  /*1000*/  IMAD.MOV.U32 R3, RZ, RZ, 0x0 ;  /* 0x00000000ff037424 */ /* 0x000fc800078e00ff */
[----:B0-----:R-:W-:Y:S05]  /*1010*/  RET.REL.NODEC R2 `(_Z10derivative9Chemicals) ;  /* 0xffffffec02f87950 */ /* 0x001fea0003c3ffff */
.L_x_26:
        /* <DEDUP_REMOVED lines=14> */
.L_x_33:


//--------------------- .text._Z17exchange_vertical9Chemicals --------------------------
	.section	.text._Z17exchange_vertical9Chemicals,"ax",@progbits
	.align	128
        .global         _Z17exchange_vertical9Chemicals
        .type           _Z17exchange_vertical9Chemicals,@function
        .size           _Z17exchange_vertical9Chemicals,(.L_x_36 - _Z17exchange_vertical9Chemicals)
        .other          _Z17exchange_vertical9Chemicals,@"STO_CUDA_ENTRY STV_DEFAULT"
_Z17exchange_vertical9Chemicals:
.text._Z17exchange_vertical9Chemicals:
[----:B------:R-:W-:Y:S01]  /*0000*/  LDC R1, c[0x0][0x37c] ;  /* 0x0000df00ff017b82 */ /* 0x000fe20000000800 */
[----:B------:R-:W0:Y:S01]  /*0010*/  S2R R0, SR_TID.Y ;  /* 0x0000000000007919 */ /* 0x000e220000002200 */
[----:B------:R-:W1:Y:S06]  /*0020*/  LDCU UR5, c[0x0][0x360] ;  /* 0x00006c00ff0577ac */ /* 0x000e6c0008000800 */
[----:B------:R-:W0:Y:S01]  /*0030*/  S2UR UR6, SR_CTAID.Y ;  /* 0x00000000000679c3 */ /* 0x000e220000002600 */
[----:B------:R-:W1:Y:S01]  /*0040*/  S2R R3, SR_TID.X ;  /* 0x0000000000037919 */ /* 0x000e620000002100 */
[----:B------:R-:W2:Y:S06]  /*0050*/  LDCU.64 UR8, c[0x0][0x388] ;  /* 0x00007100ff0877ac */ /* 0x000eac0008000a00 */
[----:B------:R-:W0:Y:S08]  /*0060*/  LDC R5, c[0x0][0x364] ;  /* 0x0000d900ff057b82 */ /* 0x000e300000000800 */
[----:B------:R-:W3:Y:S08]  /*0070*/  S2UR UR4, SR_CTAID.X ;  /* 0x00000000000479c3 */ /* 0x000ef00000002500 */
[----:B------:R-:W3:Y:S01]  /*0080*/  LDC R7, c[0x0][0x370] ;  /* 0x0000dc00ff077b82 */ /* 0x000ee20000000800 */
[----:B0-----:R-:W-:-:S04]  /*0090*/  IMAD R0, R5, UR6, R0 ;  /* 0x0000000605007c24 */ /* 0x001fc8000f8e0200 */
[----:B---3--:R-:W-:-:S04]  /*00a0*/  IMAD R0, R0, R7, UR4 ;  /* 0x0000000400007e24 */ /* 0x008fc8000f8e0207 */
[----:B-1----:R-:W-:-:S05]  /*00b0*/  IMAD R0, R0, UR5, R3 ;  /* 0x0000000500007c24 */ /* 0x002fca000f8e0203 */
[----:B--2---:R-:W-:-:S04]  /*00c0*/  ISETP.GE.U32.AND P0, PT, R0, UR8, PT ;  /* 0x0000000800007c0c */ /* 0x004fc8000bf06070 */
[----:B------:R-:W-:-:S13]  /*00d0*/  ISETP.GE.U32.AND.EX P0, PT, RZ, UR9, PT, P0 ;  /* 0x00000009ff007c0c */ /* 0x000fda000bf06100 */
[----:B------:R-:W-:Y:S05]  /*00e0*/  @P0 EXIT ;  /* 0x000000000000094d */ /* 0x000fea0003800000 */
[----:B------:R-:W0:Y:S01]  /*00f0*/  LDCU UR4, c[0x0][0x374] ;  /* 0x00006e80ff0477ac */ /* 0x000e220008000800 */
[----:B------:R-:W-:Y:S01]  /*0100*/  IMAD R2, R7, UR5, RZ ;  /* 0x0000000507027c24 */ /* 0x000fe2000f8e02ff */
[----:B------:R-:W-:Y:S01]  /*0110*/  BSSY.RECONVERGENT B0, `(.L_x_27) ;  /* 0x0000025000007945 */ /* 0x000fe20003800200 */
[----:B------:R-:W-:Y:S01]  /*0120*/  IMAD.MOV.U32 R12, RZ, RZ, RZ ;  /* 0x000000ffff0c7224 */ /* 0x000fe200078e00ff */
[----:B------:R-:W1:Y:S01]  /*0130*/  LDCU.64 UR10, c[0x0][0x380] ;  /* 0x00007000ff0a77ac */ /* 0x000e620008000a00 */
[----:B------:R-:W2:Y:S01]  /*0140*/  LDCU.64 UR6, c[0x0][0x358] ;  /* 0x00006b00ff0677ac */ /* 0x000ea20008000a00 */
[----:B------:R-:W3:Y:S01]  /*0150*/  LDCU.64 UR12, c[0x0][0x3e0] ;  /* 0x00007c00ff0c77ac */ /* 0x000ee20008000a00 */
[----:B------:R-:W4:Y:S01]  /*0160*/  LDCU.64 UR14, c[0x0][0x3d8] ;  /* 0x00007b00ff0e77ac */ /* 0x000f220008000a00 */
[----:B0-----:R-:W-:-:S04]  /*0170*/  IMAD R2, R2, UR4, RZ ;  /* 0x0000000402027c24 */ /* 0x001fc8000f8e02ff */
[----:B------:R-:W-:Y:S01]  /*0180*/  IMAD R10, R2, R5, RZ ;  /* 0x00000005020a7224 */ /* 0x000fe200078e02ff */
[----:B-1----:R-:W-:Y:S02]  /*0190*/  USHF.L.U64.HI UR5, UR10, 0x2, UR11 ;  /* 0x000000020a057899 */ /* 0x002fe4000801020b */
[----:B--234-:R-:W-:-:S12]  /*01a0*/  USHF.L.U32 UR4, UR10, 0x2, URZ ;  /* 0x000000020a047899 */ /* 0x01cfd800080006ff */
.L_x_28:
[----:B0-----:R-:W-:Y:S02]  /*01b0*/  IMAD R5, R12, UR10, RZ ;  /* 0x0000000a0c057c24 */ /* 0x001fe4000f8e02ff */
[----:B------:R-:W-:-:S04]  /*01c0*/  IMAD.WIDE.U32 R2, R0, UR10, RZ ;  /* 0x0000000a00027c25 */ /* 0x000fc8000f8e00ff */
[----:B------:R-:W-:Y:S02]  /*01d0*/  IMAD R5, R0, UR11, R5 ;  /* 0x0000000b00057c24 */ /* 0x000fe4000f8e0205 */
[----:B------:R-:W-:Y:S02]  /*01e0*/  IMAD.SHL.U32 R8, R2, 0x4, RZ ;  /* 0x0000000402087824 */ /* 0x000fe400078e00ff */
[----:B------:R-:W-:-:S03]  /*01f0*/  IMAD.IADD R3, R3, 0x1, R5 ;  /* 0x0000000103037824 */ /* 0x000fc600078e0205 */
[----:B------:R-:W-:Y:S02]  /*0200*/  IADD3 R6, P0, PT, R8, UR12, RZ ;  /* 0x0000000c08067c10 */ /* 0x000fe4000ff1e0ff */
[----:B------:R-:W-:-:S04]  /*0210*/  SHF.L.U64.HI R2, R2, 0x2, R3 ;  /* 0x0000000202027819 */ /* 0x000fc80000010203 */
[----:B------:R-:W-:-:S05]  /*0220*/  IADD3.X R7, PT, PT, R2, UR13, RZ, P0, !PT ;  /* 0x0000000d02077c10 */ /* 0x000fca00087fe4ff */
[----:B------:R-:W2:Y:S01]  /*0230*/  LDG.E R11, desc[UR6][R6.64+0x8] ;  /* 0x00000806060b7981 */ /* 0x000ea2000c1e1900 */
[----:B------:R-:W-:-:S04]  /*0240*/  IADD3 R8, P0, PT, R8, UR14, RZ ;  /* 0x0000000e08087c10 */ /* 0x000fc8000ff1e0ff */
[----:B------:R-:W-:Y:S02]  /*0250*/  IADD3.X R9, PT, PT, R2, UR15, RZ, P0, !PT ;  /* 0x0000000f02097c10 */ /* 0x000fe400087fe4ff */
[----:B------:R-:W-:Y:S01]  /*0260*/  IADD3 R2, P0, PT, R6, UR4, RZ ;  /* 0x0000000406027c10 */ /* 0x000fe2000ff1e0ff */
[----:B--2---:R0:W-:Y:S04]  /*0270*/  STG.E desc[UR6][R6.64], R11 ;  /* 0x0000000b06007986 */ /* 0x0041e8000c101906 */
[----:B------:R-:W2:Y:S01]  /*0280*/  LDG.E R13, desc[UR6][R8.64+0x8] ;  /* 0x00000806080d7981 */ /* 0x000ea2000c1e1900 */
[----:B------:R-:W-:Y:S02]  /*0290*/  IADD3.X R3, PT, PT, R7, UR5, RZ, P0, !PT ;  /* 0x0000000507037c10 */ /* 0x000fe400087fe4ff */
[----:B------:R-:W-:Y:S01]  /*02a0*/  IADD3 R4, P0, PT, R8, UR4, RZ ;  /* 0x0000000408047c10 */ /* 0x000fe2000ff1e0ff */
[----:B--2---:R0:W-:Y:S04]  /*02b0*/  STG.E desc[UR6][R8.64], R13 ;  /* 0x0000000d08007986 */ /* 0x0041e8000c101906 */
[----:B------:R-:W2:Y:S01]  /*02c0*/  LDG.E R15, desc[UR6][R2.64+-0xc] ;  /* 0xfffff406020f7981 */ /* 0x000ea2000c1e1900 */
[----:B------:R-:W-:-:S02]  /*02d0*/  IADD3.X R5, PT, PT, R9, UR5, RZ, P0, !PT ;  /* 0x0000000509057c10 */ /* 0x000fc400087fe4ff */
[----:B------:R-:W-:Y:S01]  /*02e0*/  IADD3 R0, P0, PT, R10, R0, RZ ;  /* 0x000000000a007210 */ /* 0x000fe20007f1e0ff */
[----:B--2---:R0:W-:Y:S04]  /*02f0*/  STG.E desc[UR6][R2.64+-0x4], R15 ;  /* 0xfffffc0f02007986 */ /* 0x0041e8000c101906 */
[----:B------:R-:W2:Y:S01]  /*0300*/  LDG.E R17, desc[UR6][R4.64+-0xc] ;  /* 0xfffff40604117981 */ /* 0x000ea2000c1e1900 */
[----:B------:R-:W-:Y:S01]  /*0310*/  IMAD.X R12, RZ, RZ, R12, P0 ;  /* 0x000000ffff0c7224 */ /* 0x000fe200000e060c */
[----:B------:R-:W-:-:S04]  /*0320*/  ISETP.GE.U32.AND P0, PT, R0, UR8, PT ;  /* 0x0000000800007c0c */ /* 0x000fc8000bf06070 */
[----:B------:R-:W-:Y:S01]  /*0330*/  ISETP.GE.U32.AND.EX P0, PT, R12, UR9, PT, P0 ;  /* 0x000000090c007c0c */ /* 0x000fe2000bf06100 */
[----:B--2---:R0:W-:-:S12]  /*0340*/  STG.E desc[UR6][R4.64+-0x4], R17 ;  /* 0xfffffc1104007986 */ /* 0x0041d8000c101906 */
[----:B------:R-:W-:Y:S05]  /*0350*/  @!P0 BRA `(.L_x_28) ;  /* 0xfffffffc00948947 */ /* 0x000fea000383ffff */
[----:B------:R-:W-:Y:S05]  /*0360*/  BSYNC.RECONVERGENT B0 ;  /* 0x0000000000007941 */ /* 0x000fea0003800200 */
.L_x_27:
[----:B------:R-:W-:Y:S05]  /*0370*/  EXIT ;  /* 0x000000000000794d */ /* 0x000fea0003800000 */
.L_x_29:
        /* <DEDUP_REMOVED lines=16> */
.L_x_36:


//--------------------- .text._Z19exchange_horizontal9Chemicals --------------------------
	.section	.text._Z19exchange_horizontal9Chemicals,"ax",@progbits
	.align	128
        .global         _Z19exchange_horizontal9Chemicals
        .type           _Z19exchange_horizontal9Chemicals,@function
        .size           _Z19exchange_horizontal9Chemicals,(.L_x_37 - _Z19exchange_horizontal9Chemicals)
        .other          _Z19exchange_horizontal9Chemicals,@"STO_CUDA_ENTRY STV_DEFAULT"
_Z19exchange_horizontal9Chemicals:
.text._Z19exchange_horizontal9Chemicals:
        /* <DEDUP_REMOVED lines=15> */
[----:B------:R-:W0:Y:S01]  /*00f0*/  LDCU.64 UR6, c[0x0][0x388] ;  /* 0x00007100ff0677ac */ /* 0x000e220008000a00 */
[----:B------:R-:W-:Y:S01]  /*0100*/  IMAD R0, R7, UR8, RZ ;  /* 0x0000000807007c24 */ /* 0x000fe2000f8e02ff */
[----:B------:R-:W-:Y:S01]  /*0110*/  BSSY.RECONVERGENT B0, `(.L_x_30) ;  /* 0x000003a000007945 */ /* 0x000fe20003800200 */
[----:B------:R-:W-:Y:S01]  /*0120*/  IMAD.MOV.U32 R17, RZ, RZ, R2 ;  /* 0x000000ffff117224 */ /* 0x000fe200078e0002 */
[----:B------:R-:W1:Y:S01]  /*0130*/  LDCU UR9, c[0x0][0x374] ;  /* 0x00006e80ff0977ac */ /* 0x000e620008000800 */
[----:B------:R-:W-:Y:S01]  /*0140*/  IMAD.MOV.U32 R14, RZ, RZ, RZ ;  /* 0x000000ffff0e7224 */ /* 0x000fe200078e00ff */
[----:B------:R-:W-:Y:S02]  /*0150*/  USHF.L.U32 UR14, UR16, 0x1, URZ ;  /* 0x00000001100e7899 */ /* 0x000fe400080006ff */
[----:B------:R-:W-:Y:S01]  /*0160*/  USHF.L.U64.HI UR15, UR16, 0x1, UR17 ;  /* 0x00000001100f7899 */ /* 0x000fe20008010211 */
[----:B------:R-:W2:Y:S01]  /*0170*/  LDCU.64 UR10, c[0x0][0x358] ;  /* 0x00006b00ff0a77ac */ /* 0x000ea20008000a00 */
[----:B------:R-:W3:Y:S01]  /*0180*/  LDCU.64 UR18, c[0x0][0x3e0] ;  /* 0x00007c00ff1277ac */ /* 0x000ee20008000a00 */
[----:B0-----:R-:W-:Y:S01]  /*0190*/  UIADD3 UR6, UP0, UPT, UR6, -0x3, URZ ;  /* 0xfffffffd06067890 */ /* 0x001fe2000ff1e0ff */
[----:B-1----:R-:W-:Y:S01]  /*01a0*/  IMAD R0, R0, UR9, RZ ;  /* 0x0000000900007c24 */ /* 0x002fe2000f8e02ff */
[----:B------:R-:W0:Y:S03]  /*01b0*/  LDCU.64 UR20, c[0x0][0x3d8] ;  /* 0x00007b00ff1477ac */ /* 0x000e260008000a00 */
[----:B------:R-:W-:Y:S01]  /*01c0*/  IMAD R0, R0, R5, RZ ;  /* 0x0000000500007224 */ /* 0x000fe200078e02ff */
[----:B------:R-:W-:-:S04]  /*01d0*/  UIADD3.X UR4, UPT, UPT, UR7, -0x1, URZ, UP0, !UPT ;  /* 0xffffffff07047890 */ /* 0x000fc800087fe4ff */
[----:B------:R-:W-:Y:S02]  /*01e0*/  UIMAD UR7, UR4, UR16, URZ ;  /* 0x00000010040772a4 */ /* 0x000fe4000f8e02ff */
[----:B------:R-:W-:Y:S02]  /*01f0*/  UIMAD.WIDE.U32 UR4, UR6, UR16, URZ ;  /* 0x00000010060472a5 */ /* 0x000fe4000f8e00ff */
[----:B------:R-:W-:Y:S02]  /*0200*/  UIMAD UR7, UR6, UR17, UR7 ;  /* 0x00000011060772a4 */ /* 0x000fe4000f8e0207 */
[----:B------:R-:W-:Y:S02]  /*0210*/  UIADD3 UR6, UP0, UPT, UR14, UR4, URZ ;  /* 0x000000040e067290 */ /* 0x000fe4000ff1e0ff */
[----:B------:R-:W-:Y:S02]  /*0220*/  UIADD3 UR7, UPT, UPT, UR5, UR7, URZ ;  /* 0x0000000705077290 */ /* 0x000fe4000fffe0ff */
[----:B------:R-:W-:-:S02]  /*0230*/  USHF.L.U32 UR12, UR4, 0x2, URZ ;  /* 0x00000002040c7899 */ /* 0x000fc400080006ff */
[----:B------:R-:W-:Y:S02]  /*0240*/  UIADD3.X UR5, UPT, UPT, UR7, UR15, URZ, UP0, !UPT ;  /* 0x0000000f07057290 */ /* 0x000fe400087fe4ff */
[----:B------:R-:W-:Y:S02]  /*0250*/  USHF.L.U32 UR13, UR6, 0x2, URZ ;  /* 0x00000002060d7899 */ /* 0x000fe400080006ff */
[----:B------:R-:W-:Y:S02]  /*0260*/  USHF.L.U64.HI UR4, UR4, 0x2, UR7 ;  /* 0x0000000204047899 */ /* 0x000fe40008010207 */
[----:B0-23--:R-:W-:-:S12]  /*0270*/  USHF.L.U64.HI UR5, UR6, 0x2, UR5 ;  /* 0x0000000206057899 */ /* 0x00dfd80008010205 */
.L_x_31:
[----:B-1----:R-:W-:-:S04]  /*0280*/  IADD3 R7, P0, PT, R17, UR14, RZ ;  /* 0x0000000e11077c10 */ /* 0x002fc8000ff1e0ff */
[----:B------:R-:W-:Y:S01]  /*0290*/  IADD3.X R2, PT, PT, R14, UR15, RZ, P0, !PT ;  /* 0x0000000f0e027c10 */ /* 0x000fe200087fe4ff */
[----:B------:R-:W-:-:S03]  /*02a0*/  IMAD.SHL.U32 R6, R7, 0x4, RZ ;  /* 0x0000000407067824 */ /* 0x000fc600078e00ff */
[----:B------:R-:W-:Y:S02]  /*02b0*/  SHF.L.U64.HI R7, R7, 0x2, R2 ;  /* 0x0000000207077819 */ /* 0x000fe40000010202 */
[----:B------:R-:W-:-:S04]  /*02c0*/  IADD3 R2, P0, PT, R6, UR18, RZ ;  /* 0x0000001206027c10 */ /* 0x000fc8000ff1e0ff */
[----:B------:R-:W-:-:S05]  /*02d0*/  IADD3.X R3, PT, PT, R7, UR19, RZ, P0, !PT ;  /* 0x0000001307037c10 */ /* 0x000fca00087fe4ff */
[----:B------:R-:W2:Y:S01]  /*02e0*/  LDG.E R15, desc[UR10][R2.64] ;  /* 0x0000000a020f7981 */ /* 0x000ea2000c1e1900 */
[C---:B------:R-:W-:Y:S01]  /*02f0*/  IMAD.SHL.U32 R8, R17.reuse, 0x4, RZ ;  /* 0x0000000411087824 */ /* 0x040fe200078e00ff */
[----:B------:R-:W-:Y:S02]  /*0300*/  SHF.L.U64.HI R9, R17, 0x2, R14 ;  /* 0x0000000211097819 */ /* 0x000fe4000001020e */
[----:B------:R-:W-:Y:S02]  /*0310*/  IADD3 R6, P1, PT, R6, UR20, RZ ;  /* 0x0000001406067c10 */ /* 0x000fe4000ff3e0ff */
[----:B------:R-:W-:Y:S02]  /*0320*/  IADD3 R4, P0, PT, R8, UR18, RZ ;  /* 0x0000001208047c10 */ /* 0x000fe4000ff1e0ff */
[----:B------:R-:W-:Y:S02]  /*0330*/  IADD3.X R7, PT, PT, R7, UR21, RZ, P1, !PT ;  /* 0x0000001507077c10 */ /* 0x000fe40008ffe4ff */
[----:B------:R-:W-:-:S05]  /*0340*/  IADD3.X R5, PT, PT, R9, UR19, RZ, P0, !PT ;  /* 0x0000001309057c10 */ /* 0x000fca00087fe4ff */
[----:B--2---:R0:W-:Y:S04]  /*0350*/  STG.E desc[UR10][R4.64], R15 ;  /* 0x0000000f04007986 */ /* 0x0041e8000c10190a */
[----:B------:R-:W2:Y:S01]  /*0360*/  LDG.E R7, desc[UR10][R6.64] ;  /* 0x0000000a06077981 */ /* 0x000ea2000c1e1900 */
[----:B------:R-:W-:Y:S02]  /*0370*/  IADD3 R8, P0, PT, R8, UR20, RZ ;  /* 0x0000001408087c10 */ /* 0x000fe4000ff1e0ff */
[----:B------:R-:W-:Y:S02]  /*0380*/  IADD3 R10, P1, PT, R4, UR12, RZ ;  /* 0x0000000c040a7c10 */ /* 0x000fe4000ff3e0ff */
[----:B------:R-:W-:Y:S02]  /*0390*/  IADD3.X R9, PT, PT, R9, UR21, RZ, P0, !PT ;  /* 0x0000001509097c10 */ /* 0x000fe400087fe4ff */
[----:B------:R-:W-:-:S03]  /*03a0*/  IADD3.X R11, PT, PT, R5, UR4, RZ, P1, !PT ;  /* 0x00000004050b7c10 */ /* 0x000fc60008ffe4ff */
[----:B--2---:R1:W-:Y:S04]  /*03b0*/  STG.E desc[UR10][R8.64], R7 ;  /* 0x0000000708007986 */ /* 0x0043e8000c10190a */
[----:B------:R-:W2:Y:S01]  /*03c0*/  LDG.E R11, desc[UR10][R10.64] ;  /* 0x0000000a0a0b7981 */ /* 0x000ea2000c1e1900 */
[----:B------:R-:W-:Y:S02]  /*03d0*/  IADD3 R2, P0, PT, R4, UR13, RZ ;  /* 0x0000000d04027c10 */ /* 0x000fe4000ff1e0ff */
[----:B------:R-:W-:Y:S02]  /*03e0*/  IADD3 R12, P1, PT, R8, UR12, RZ ;  /* 0x0000000c080c7c10 */ /* 0x000fe4000ff3e0ff */
[----:B------:R-:W-:Y:S02]  /*03f0*/  IADD3.X R3, PT, PT, R5, UR5, RZ, P0, !PT ;  /* 0x0000000505037c10 */ /* 0x000fe400087fe4ff */
[----:B------:R-:W-:-:S02]  /*0400*/  IADD3.X R13, PT, PT, R9, UR4, RZ, P1, !PT ;  /* 0x00000004090d7c10 */ /* 0x000fc40008ffe4ff */
[----:B0-----:R-:W-:Y:S01]  /*0410*/  IADD3 R4, P0, PT, R8, UR13, RZ ;  /* 0x0000000d08047c10 */ /* 0x001fe2000ff1e0ff */
[----:B--2---:R1:W-:Y:S04]  /*0420*/  STG.E desc[UR10][R2.64], R11 ;  /* 0x0000000b02007986 */ /* 0x0043e8000c10190a */
[----:B------:R-:W2:Y:S01]  /*0430*/  LDG.E R13, desc[UR10][R12.64] ;  /* 0x0000000a0c0d7981 */ /* 0x000ea2000c1e1900 */
[----:B------:R-:W-:Y:S02]  /*0440*/  IADD3.X R5, PT, PT, R9, UR5, RZ, P0, !PT ;  /* 0x0000000509057c10 */ /* 0x000fe400087fe4ff */
[----:B------:R-:W-:-:S05]  /*0450*/  IADD3 R17, P0, PT, R0, R17, RZ ;  /* 0x0000001100117210 */ /* 0x000fca0007f1e0ff */
[----:B------:R-:W-:Y:S01]  /*0460*/  IMAD.X R14, RZ, RZ, R14, P0 ;  /* 0x000000ffff0e7224 */ /* 0x000fe200000e060e */
[----:B------:R-:W-:-:S04]  /*0470*/  ISETP.GE.U32.AND P0, PT, R17, UR16, PT ;  /* 0x0000001011007c0c */ /* 0x000fc8000bf06070 */
[----:B------:R-:W-:Y:S01]  /*0480*/  ISETP.GE.U32.AND.EX P0, PT, R14, UR17, PT, P0 ;  /* 0x000000110e007c0c */ /* 0x000fe2000bf06100 */
[----:B--2---:R1:W-:-:S12]  /*0490*/  STG.E desc[UR10][R4.64], R13 ;  /* 0x0000000d04007986 */ /* 0x0043d8000c10190a */
[----:B------:R-:W-:Y:S05]  /*04a0*/  @!P0 BRA `(.L_x_31) ;  /* 0xfffffffc00748947 */ /* 0x000fea000383ffff */
[----:B------:R-:W-:Y:S05]  /*04b0*/  BSYNC.RECONVERGENT B0 ;  /* 0x0000000000007941 */ /* 0x000fea0003800200 */
.L_x_30:
[----:B------:R-:W-:Y:S05]  /*04c0*/  EXIT ;  /* 0x000000000000794d */ /* 0x000fea0003800000 */
.L_x_32:
        /* <DEDUP_REMOVED lines=11> */
.L_x_37:


//--------------------- .nv.shared.reserved.0     --------------------------
	.section	.nv.shared.reserved.0,"aw",@nobits
	.weak		__nv_reservedSMEM_offset_0_alias
	.size		__nv_reservedSMEM_offset_0_alias, 0, 64
	.other		__nv_reservedSMEM_offset_0_alias,@"STO_CUDA_RESERVED_SHARED STV_DEFAULT"
__nv_reservedSMEM_offset_0_alias:
	.zero		0
	.zero		64


//--------------------- .nv.constant0._Z9integrate9Chemicals --------------------------
	.section	.nv.constant0._Z9integrate9Chemicals,"a",@progbits
	.sectionflags	@""
	.align	4
.nv.constant0._Z9integrate9Chemicals:
	.zero		1040


//--------------------- .nv.constant0._Z10derivative9Chemicals --------------------------
	.section	.nv.constant0._Z10derivative9Chemicals,"a",@progbits
	.sectionflags	@""
	.align	4
.nv.constant0._Z10derivative9Chemicals:
	.zero		1040


//--------------------- .nv.constant0._Z17exchange_vertical9Chemicals --------------------------
	.section	.nv.constant0._Z17exchange_vertical9Chemicals,"a",@progbits
	.sectionflags	@""
	.align	4
.nv.constant0._Z17exchange_vertical9Chemicals:
	.zero		1040


//--------------------- .nv.constant0._Z19exchange_horizontal9Chemicals --------------------------
	.section	.nv.constant0._Z19exchange_horizontal9Chemicals,"a",@progbits
	.sectionflags	@""
	.align	4
.nv.constant0._Z19exchange_horizontal9Chemicals:
	.zero		1040


//--------------------- SYMBOLS --------------------------

	.type		.nv.reservedSmem.offset0,@object
	.size		.nv.reservedSmem.offset0,0x4
